def gluon_wgmma(
    a_ptr,
    b_ptr,
    c_ptr,
    M,
    N,
    K,
    stride_am,
    stride_bk,
    stride_cm,
    BLOCK_M: gl.constexpr,
    BLOCK_N: gl.constexpr,
    BLOCK_K: gl.constexpr,
    DTYPE: gl.constexpr,
    A_LAYOUT: gl.constexpr,
    B_LAYOUT: gl.constexpr,
    C_LAYOUT: gl.constexpr,
    B_SHAPE: gl.constexpr,
    TRANS_B: gl.constexpr,
    NUM_BUFFERS: gl.constexpr,
    NUM_WARPS: gl.constexpr,
):
    a_desc = tma.make_tensor_descriptor(
        a_ptr, [M, K], [stride_am, 1], [BLOCK_M, BLOCK_K], A_LAYOUT
    )
    b_desc = tma.make_tensor_descriptor(
        b_ptr,
        [N, K] if TRANS_B else [K, N],
        [stride_bk, 1],
        B_SHAPE,
        B_LAYOUT,
    )
    c_desc = tma.make_tensor_descriptor(
        c_ptr, [M, N], [stride_cm, 1], [BLOCK_M, BLOCK_N], C_LAYOUT
    )

    a_bufs = gl.allocate_shared_memory(
        DTYPE, [NUM_BUFFERS, BLOCK_M, BLOCK_K], A_LAYOUT
    )
    b_bufs = gl.allocate_shared_memory(DTYPE, [NUM_BUFFERS] + B_SHAPE, B_LAYOUT)

    pid_m = gl.program_id(0)
    pid_n = gl.program_id(1)
    off_m = pid_m * BLOCK_M
    off_n = pid_n * BLOCK_N

    mma_layout: gl.constexpr = pick_wgmma_layout(DTYPE, BLOCK_M, BLOCK_N, NUM_WARPS)
    acc = warpgroup_mma_init(
        gl.zeros((BLOCK_M, BLOCK_N), dtype=gl.float32, layout=mma_layout)
    )

    bars = gl.allocate_shared_memory(
        gl.int64, [NUM_BUFFERS, 1], mbarrier.MBarrierLayout()
    )
    for i in gl.static_range(NUM_BUFFERS):
        mbarrier.init(bars.index(i), count=1)
    idx = 0
    phase = 0

    for k in range(0, K, BLOCK_K):
        a = a_bufs.index(idx)
        b = b_bufs.index(idx)
        bar = bars.index(idx)
        mbarrier.expect(bar, a_desc.block_type.nbytes + b_desc.block_type.nbytes)
        tma.async_copy_global_to_shared(a_desc, [off_m, k], bar, a)
        tma.async_copy_global_to_shared(
            b_desc, [off_n, k] if TRANS_B else [k, off_n], bar, b
        )
        mbarrier.wait(bar, phase=phase)

        if TRANS_B:
            b = b.permute((1, 0))
        acc = warpgroup_mma_wait(num_outstanding=0, deps=(acc,))
        acc = warpgroup_mma(a, b, acc, is_async=True)

        idx += 1
        if idx == NUM_BUFFERS:
            idx = 0
            phase ^= 1

    acc = warpgroup_mma_wait(num_outstanding=0, deps=(acc,))
    for i in gl.static_range(NUM_BUFFERS):
        mbarrier.invalidate(bars.index(i))

    c_smem = gl.allocate_shared_memory(DTYPE, [BLOCK_M, BLOCK_N], C_LAYOUT)
    c_smem.store(acc.to(DTYPE))
    fence_async_shared()
    tma.async_copy_shared_to_global(c_desc, [off_m, off_n], c_smem)
    tma.store_wait(pendings=0)

# config = {"BLOCK_K": 64, "BLOCK_M": 128, "BLOCK_N": 64, "arch": "sm_90", "dtype": "fp16", "num_buffers": 4, "num_warps": 4, "trans_b": 1}
# arch = sm_90


// ===== COMPILED SASS (sm_90a) =====

	.target	sm_90a

	.elftype	@"ET_EXEC"


//--------------------- .note.nv.tkinfo           --------------------------
	.section	.note.nv.tkinfo,"",@"SHT_NOTE"
	.sectionflags	@"SHF_NOTE_NV_TKINFO"
	.tkinfo
        /*0018*/ 	.word	0x00000002
        /*0030*/ 	.string	""
        /*0030*/ 	.string	"ptxas"
        /*0030*/ 	.string	"Cuda compilation tools, release 13.0, V13.0.88"
        /*0030*/ 	.string	"Build cuda_13.0.r13.0/compiler.36424714_0"
        /*0030*/ 	.string	"-v  -suppress-debug-info  -lineinfo  -arch sm_90a "



//--------------------- .note.nv.cuinfo           --------------------------
	.section	.note.nv.cuinfo,"",@"SHT_NOTE"
	.sectionflags	@"SHF_NOTE_NV_CUINFO"
        /*0018*/ 	.short	0x0002
        /*001a*/ 	.short	0x005a
        /*001c*/ 	.short	0x0082
	.zero		2


//--------------------- .nv.info                  --------------------------
	.section	.nv.info,"",@"SHT_CUDA_INFO"
	.align	4


	//----- nvinfo : EIATTR_REGCOUNT
	.align		4
        /*0000*/ 	.byte	0x04, 0x2f
        /*0002*/ 	.short	(.L_1 - .L_0)
	.align		4
.L_0:
        /*0004*/ 	.word	index@(gluon_wgmma)
        /*0008*/ 	.word	0x0000005a


	//----- nvinfo : EIATTR_FRAME_SIZE
	.align		4
.L_1:
        /*000c*/ 	.byte	0x04, 0x11
        /*000e*/ 	.short	(.L_3 - .L_2)
	.align		4
.L_2:
        /*0010*/ 	.word	index@(gluon_wgmma)
        /*0014*/ 	.word	0x00000000


	//----- nvinfo : EIATTR_MIN_STACK_SIZE
	.align		4
.L_3:
        /*0018*/ 	.byte	0x04, 0x12
        /*001a*/ 	.short	(.L_5 - .L_4)
	.align		4
.L_4:
        /*001c*/ 	.word	index@(gluon_wgmma)
        /*0020*/ 	.word	0x00000000
.L_5:


//--------------------- .nv.compat                --------------------------
	.section	.nv.compat,"",@"SHT_CUDA_COMPAT_INFO"
	.align	4
        /*0000*/ 	.byte	0x02, 0x09, 0x01, 0x00, 0x02, 0x02, 0x04, 0x00, 0x02, 0x05, 0x05, 0x00, 0x03, 0x07, 0x01, 0x01
        /*0010*/ 	.byte	0x02, 0x03, 0x03, 0x00, 0x02, 0x06, 0x01, 0x00, 0x04, 0x0b, 0x08, 0x00, 0x00, 0x00, 0x00, 0x00
        /*0020*/ 	.byte	0x00, 0x00, 0x00, 0x00


//--------------------- .nv.info.gluon_wgmma      --------------------------
	.section	.nv.info.gluon_wgmma,"",@"SHT_CUDA_INFO"
	.sectionflags	@""
	.align	4


	//----- nvinfo : EIATTR_CUDA_API_VERSION
	.align		4
        /*0000*/ 	.byte	0x04, 0x37
        /*0002*/ 	.short	(.L_7 - .L_6)
.L_6:
        /*0004*/ 	.word	0x00000082


	//----- nvinfo : EIATTR_KPARAM_INFO
	.align		4
.L_7:
        /*0008*/ 	.byte	0x04, 0x17
        /*000a*/ 	.short	(.L_9 - .L_8)
.L_8:
        /*000c*/ 	.word	0x00000000
        /*0010*/ 	.short	0x000a
        /*0012*/ 	.short	0x0048
        /*0014*/ 	.byte	0x00, 0xf4, 0x21, 0x00


	//----- nvinfo : EIATTR_KPARAM_INFO
	.align		4
.L_9:
        /*0018*/ 	.byte	0x04, 0x17
        /*001a*/ 	.short	(.L_11 - .L_10)
.L_10:
        /*001c*/ 	.word	0x00000000
        /*0020*/ 	.short	0x0009
        /*0022*/ 	.short	0x0040
        /*0024*/ 	.byte	0x00, 0xf4, 0x21, 0x00


	//----- nvinfo : EIATTR_KPARAM_INFO
	.align		4
.L_11:
        /*0028*/ 	.byte	0x04, 0x17
        /*002a*/ 	.short	(.L_13 - .L_12)
.L_12:
        /*002c*/ 	.word	0x00000000
        /*0030*/ 	.short	0x0008
        /*0032*/ 	.short	0x0038
        /*0034*/ 	.byte	0x00, 0xf0, 0x21, 0x00


	//----- nvinfo : EIATTR_KPARAM_INFO
	.align		4
.L_13:
        /*0038*/ 	.byte	0x04, 0x17
        /*003a*/ 	.short	(.L_15 - .L_14)
.L_14:
        /*003c*/ 	.word	0x00000000
        /*0040*/ 	.short	0x0007
        /*0042*/ 	.short	0x0030
        /*0044*/ 	.byte	0x00, 0xf0, 0x21, 0x00


	//----- nvinfo : EIATTR_KPARAM_INFO
	.align		4
.L_15:
        /*0048*/ 	.byte	0x04, 0x17
        /*004a*/ 	.short	(.L_17 - .L_16)
.L_16:
        /*004c*/ 	.word	0x00000000
        /*0050*/ 	.short	0x0006
        /*0052*/ 	.short	0x0028
        /*0054*/ 	.byte	0x00, 0xf0, 0x21, 0x00


	//----- nvinfo : EIATTR_KPARAM_INFO
	.align		4
.L_17:
        /*0058*/ 	.byte	0x04, 0x17
        /*005a*/ 	.short	(.L_19 - .L_18)
.L_18:
        /*005c*/ 	.word	0x00000000
        /*0060*/ 	.short	0x0005
        /*0062*/ 	.short	0x0020
        /*0064*/ 	.byte	0x00, 0xf0, 0x11, 0x00


	//----- nvinfo : EIATTR_KPARAM_INFO
	.align		4
.L_19:
        /*0068*/ 	.byte	0x04, 0x17
        /*006a*/ 	.short	(.L_21 - .L_20)
.L_20:
        /*006c*/ 	.word	0x00000000
        /*0070*/ 	.short	0x0004
        /*0072*/ 	.short	0x001c
        /*0074*/ 	.byte	0x00, 0xf0, 0x11, 0x00


	//----- nvinfo : EIATTR_KPARAM_INFO
	.align		4
.L_21:
        /*0078*/ 	.byte	0x04, 0x17
        /*007a*/ 	.short	(.L_23 - .L_22)
.L_22:
        /*007c*/ 	.word	0x00000000
        /*0080*/ 	.short	0x0003
        /*0082*/ 	.short	0x0018
        /*0084*/ 	.byte	0x00, 0xf0, 0x11, 0x00


	//----- nvinfo : EIATTR_KPARAM_INFO
	.align		4
.L_23:
        /*0088*/ 	.byte	0x04, 0x17
        /*008a*/ 	.short	(.L_25 - .L_24)
.L_24:
        /*008c*/ 	.word	0x00000000
        /*0090*/ 	.short	0x0002
        /*0092*/ 	.short	0x0010
        /*0094*/ 	.byte	0x00, 0xf4, 0x21, 0x00


	//----- nvinfo : EIATTR_KPARAM_INFO
	.align		4
.L_25:
        /*0098*/ 	.byte	0x04, 0x17
        /*009a*/ 	.short	(.L_27 - .L_26)
.L_26:
        /*009c*/ 	.word	0x00000000
        /*00a0*/ 	.short	0x0001
        /*00a2*/ 	.short	0x0008
        /*00a4*/ 	.byte	0x00, 0xf4, 0x21, 0x00


	//----- nvinfo : EIATTR_KPARAM_INFO
	.align		4
.L_27:
        /*00a8*/ 	.byte	0x04, 0x17
        /*00aa*/ 	.short	(.L_29 - .L_28)
.L_28:
        /*00ac*/ 	.word	0x00000000
        /*00b0*/ 	.short	0x0000
        /*00b2*/ 	.short	0x0000
        /*00b4*/ 	.byte	0x00, 0xf4, 0x21, 0x00


	//----- nvinfo : EIATTR_SPARSE_MMA_MASK
	.align		4
.L_29:
        /*00b8*/ 	.byte	0x03, 0x50
        /*00ba*/ 	.short	0x0000


	//----- nvinfo : EIATTR_MAXREG_COUNT
	.align		4
        /*00bc*/ 	.byte	0x03, 0x1b
        /*00be*/ 	.short	0x00ff


	//----- nvinfo : EIATTR_NUM_BARRIERS
	.align		4
        /*00c0*/ 	.byte	0x02, 0x4c
        /*00c2*/ 	.byte	0x01
	.zero		1


	//----- nvinfo : EIATTR_MERCURY_ISA_VERSION
	.align		4
        /*00c4*/ 	.byte	0x03, 0x5f
        /*00c6*/ 	.short	0x0101


	//----- nvinfo : EIATTR_INT_WARP_WIDE_INSTR_OFFSETS
	.align		4
        /*00c8*/ 	.byte	0x04, 0x31
        /*00ca*/ 	.short	(.L_31 - .L_30)


	//   ....[0]....
.L_30:
        /*00cc*/ 	.word	0x00001460


	//   ....[1]....
        /*00d0*/ 	.word	0x00001480


	//   ....[2]....
        /*00d4*/ 	.word	0x00001490


	//   ....[3]....
        /*00d8*/ 	.word	0x000014a0


	//   ....[4]....
        /*00dc*/ 	.word	0x000015b0


	//   ....[5]....
        /*00e0*/ 	.word	0x00001960


	//   ....[6]....
        /*00e4*/ 	.word	0x00001970


	//   ....[7]....
        /*00e8*/ 	.word	0x000019e0


	//   ....[8]....
        /*00ec*/ 	.word	0x000019f0


	//   ....[9]....
        /*00f0*/ 	.word	0x00001f10


	//   ....[10]....
        /*00f4*/ 	.word	0x00001f30


	//----- nvinfo : EIATTR_COOP_GROUP_MASK_REGIDS
	.align		4
.L_31:
        /*00f8*/ 	.byte	0x04, 0x29
        /*00fa*/ 	.short	(.L_33 - .L_32)


	//   ....[0]....
.L_32:
        /*00fc*/ 	.word	0xffffffff


	//   ....[1]....
        /*0100*/ 	.word	0xffffffff


	//   ....[2]....
        /*0104*/ 	.word	0xffffffff


	//----- nvinfo : EIATTR_COOP_GROUP_INSTR_OFFSETS
	.align		4
.L_33:
        /*0108*/ 	.byte	0x04, 0x28
        /*010a*/ 	.short	(.L_35 - .L_34)


	//   ....[0]....
.L_34:
        /*010c*/ 	.word	0x00000150


	//   ....[1]....
        /*0110*/ 	.word	0x00000700


	//   ....[2]....
        /*0114*/ 	.word	0x00000cf0


	//----- nvinfo : EIATTR_MBARRIER_INSTR_OFFSETS
	.align		4
.L_35:
        /*0118*/ 	.byte	0x04, 0x39
        /*011a*/ 	.short	(.L_37 - .L_36)


	//   ....[0]....
.L_36:
        /*011c*/ 	.word	0x00001600
        /*0120*/ 	.word	0x000000ff
        /*0124*/ 	.word	0x00018000
        /*0128*/ 	.short	0x0100
        /*012a*/ 	.byte	0x14
	.zero		1


	//   ....[1]....
        /*012c*/ 	.word	0x00001620
        /*0130*/ 	.word	0x000000ff
        /*0134*/ 	.word	0x00018008
        /*0138*/ 	.short	0x0100
        /*013a*/ 	.byte	0x14
	.zero		1


	//   ....[2]....
        /*013c*/ 	.word	0x00001650
        /*0140*/ 	.word	0x000000ff
        /*0144*/ 	.word	0x00018010
        /*0148*/ 	.short	0x0100
        /*014a*/ 	.byte	0x14
	.zero		1


	//   ....[3]....
        /*014c*/ 	.word	0x00001670
        /*0150*/ 	.word	0x000000ff
        /*0154*/ 	.word	0x00018018
        /*0158*/ 	.short	0x0100
        /*015a*/ 	.byte	0x14
	.zero		1


	//   ....[4]....
        /*015c*/ 	.word	0x00001aa0
        /*0160*/ 	.word	0x000000ff
        /*0164*/ 	.word	0x00018000
        /*0168*/ 	.short	0x010a
        /*016a*/ 	.byte	0x12
	.zero		1


	//   ....[5]....
        /*016c*/ 	.word	0x00001e70
        /*0170*/ 	.word	0x000000ff
        /*0174*/ 	.word	0x00018000
        /*0178*/ 	.short	0x0108
        /*017a*/ 	.byte	0x14
	.zero		1


	//   ....[6]....
        /*017c*/ 	.word	0x00001fd0
        /*0180*/ 	.word	0x000000ff
        /*0184*/ 	.word	0x00018008
        /*0188*/ 	.short	0x0108
        /*018a*/ 	.byte	0x14
	.zero		1


	//   ....[7]....
        /*018c*/ 	.word	0x000020b0
        /*0190*/ 	.word	0x000000ff
        /*0194*/ 	.word	0x00018010
        /*0198*/ 	.short	0x0108
        /*019a*/ 	.byte	0x14
	.zero		1


	//   ....[8]....
        /*019c*/ 	.word	0x00002130
        /*01a0*/ 	.word	0x000000ff
        /*01a4*/ 	.word	0x00018018
        /*01a8*/ 	.short	0x0108
        /*01aa*/ 	.byte	0x14
	.zero		1


	//   ....[9]....
        /*01ac*/ 	.word	0x00002240
        /*01b0*/ 	.word	0x000000ff
        /*01b4*/ 	.word	0x00018000
        /*01b8*/ 	.short	0x010a
        /*01ba*/ 	.byte	0x12
	.zero		1


	//----- nvinfo : EIATTR_NUM_MBARRIERS
	.align		4
.L_37:
        /*01bc*/ 	.byte	0x03, 0x38
        /*01be*/ 	.short	0x0004


	//----- nvinfo : EIATTR_EXIT_INSTR_OFFSETS
	.align		4
        /*01c0*/ 	.byte	0x04, 0x1c
        /*01c2*/ 	.short	(.L_39 - .L_38)


	//   ....[0]....
.L_38:
        /*01c4*/ 	.word	0x00002230


	//----- nvinfo : EIATTR_REQNTID
	.align		4
.L_39:
        /*01c8*/ 	.byte	0x04, 0x10
        /*01ca*/ 	.short	(.L_41 - .L_40)
.L_40:
        /*01cc*/ 	.word	0x00000080
        /*01d0*/ 	.word	0x00000001
        /*01d4*/ 	.word	0x00000001


	//----- nvinfo : EIATTR_CRS_STACK_SIZE
	.align		4
.L_41:
        /*01d8*/ 	.byte	0x04, 0x1e
        /*01da*/ 	.short	(.L_43 - .L_42)
.L_42:
        /*01dc*/ 	.word	0x00000000


	//----- nvinfo : EIATTR_CBANK_PARAM_SIZE
	.align		4
.L_43:
        /*01e0*/ 	.byte	0x03, 0x19
        /*01e2*/ 	.short	0x0050


	//----- nvinfo : EIATTR_PARAM_CBANK
	.align		4
        /*01e4*/ 	.byte	0x04, 0x0a
        /*01e6*/ 	.short	(.L_45 - .L_44)
	.align		4
.L_44:
        /*01e8*/ 	.word	index@(.nv.constant0.gluon_wgmma)
        /*01ec*/ 	.short	0x0210
        /*01ee*/ 	.short	0x0050


	//----- nvinfo : EIATTR_SW_WAR
	.align		4
.L_45:
        /*01f0*/ 	.byte	0x04, 0x36
        /*01f2*/ 	.short	(.L_47 - .L_46)
.L_46:
        /*01f4*/ 	.word	0x00000008
.L_47:


//--------------------- .nv.callgraph             --------------------------
	.section	.nv.callgraph,"",@"SHT_CUDA_CALLGRAPH"
	.align	4
	.sectionentsize	8
	.align		4
        /*0000*/ 	.word	0x00000000
	.align		4
        /*0004*/ 	.word	0xffffffff
	.align		4
        /*0008*/ 	.word	0x00000000
	.align		4
        /*000c*/ 	.word	0xfffffffe
	.align		4
        /*0010*/ 	.word	0x00000000
	.align		4
        /*0014*/ 	.word	0xfffffffd
	.align		4
        /*0018*/ 	.word	0x00000000
	.align		4
        /*001c*/ 	.word	0xfffffffc


//--------------------- .text.gluon_wgmma         --------------------------
	.section	.text.gluon_wgmma,"ax",@progbits
	.align	128
        .global         gluon_wgmma
        .type           gluon_wgmma,@function
        .size           gluon_wgmma,(.L_x_52 - gluon_wgmma)
        .other          gluon_wgmma,@"STO_CUDA_ENTRY STV_DEFAULT"
gluon_wgmma:
.text.gluon_wgmma:
[----:B------:R-:W-:Y:S01]  /*0000*/  LDC R1, c[0x0][0x28] ;  /* 0x00000a00ff017b82 */ /* 0x000fe20000000800 */
[----:B------:R-:W1:Y:S07]  /*0010*/  S2R R0, SR_TID.X ;  /* 0x0000000000007919 */ /* 0x000e6e0000002100 */
[----:B------:R-:W2:Y:S01]  /*0020*/  S2UR UR4, SR_CgaCtaId ;  /* 0x00000000000479c3 */ /* 0x000ea20000008800 */
[----:B------:R-:W-:Y:S01]  /*0030*/  UMOV UR20, 0x400 ;  /* 0x0000040000147882 */ /* 0x000fe20000000000 */
[----:B------:R-:W-:Y:S01]  /*0040*/  ULDC UR6, c[0x0][0xc] ;  /* 0x0000030000067ab9 */ /* 0x000fe20000000800 */
[----:B------:R-:W-:Y:S01]  /*0050*/  ULDC.64 UR32, c[0x0][0x250] ;  /* 0x0000940000207ab9 */ /* 0x000fe20000000a00 */
[----:B------:R-:W-:Y:S04]  /*0060*/  BSSY B0, `(.L_x_0) ;  /* 0x000001f000007945 */ /* 0x000fe80003800000 */
[----:B------:R-:W3:Y:S08]  /*0070*/  LDC R3, c[0x0][0x228] ;  /* 0x00008a00ff037b82 */ /* 0x000ef00000000800 */
[----:B------:R-:W4:Y:S08]  /*0080*/  LDC R9, c[0x0][0x230] ;  /* 0x00008c00ff097b82 */ /* 0x000f300000000800 */
[----:B------:R-:W-:Y:S01]  /*0090*/  S2UR UR23, SR_CTAID.Y ;  /* 0x00000000001779c3 */ /* 0x000fe20000002600 */
[----:B--2---:R-:W-:-:S03]  /*00a0*/  ULEA UR20, UR4, UR20, 0x18 ;  /* 0x0000001404147291 */ /* 0x004fc6000f8ec03f */
[----:B------:R-:W-:Y:S01]  /*00b0*/  ULDC UR4, c[0x0][0x10] ;  /* 0x0000040000047ab9 */ /* 0x000fe20000000800 */
[----:B-1----:R-:W-:-:S03]  /*00c0*/  LOP3.LUT R2, R0, 0x7f, RZ, 0xc0, !PT ;  /* 0x0000007f00027812 */ /* 0x002fc600078ec0ff */
[----:B------:R-:W1:Y:S01]  /*00d0*/  S2UR UR5, SR_CTAID.Z ;  /* 0x00000000000579c3 */ /* 0x000e620000002700 */
[----:B---3--:R-:W-:Y:S01]  /*00e0*/  VIADD R3, R3, 0xffffffff ;  /* 0xffffffff03037836 */ /* 0x008fe20000000000 */
[C---:B------:R-:W-:Y:S02]  /*00f0*/  ISETP.GE.U32.AND P0, PT, R2.reuse, 0x20, PT ;  /* 0x000000200200780c */ /* 0x040fe40003f06070 */
[C---:B------:R-:W-:Y:S02]  /*0100*/  ISETP.NE.U32.AND P2, PT, R2.reuse, RZ, PT ;  /* 0x000000ff0200720c */ /* 0x040fe40003f45070 */
[----:B------:R-:W-:Y:S02]  /*0110*/  LEA R12, R2, UR20, 0x2 ;  /* 0x00000014020c7c11 */ /* 0x000fe4000f8e10ff */
[----:B------:R-:W2:Y:S01]  /*0120*/  S2UR UR34, SR_CTAID.X ;  /* 0x00000000002279c3 */ /* 0x000ea20000002500 */
[----:B----4-:R-:W-:-:S06]  /*0130*/  VIADD R8, R9, 0xffffffff ;  /* 0xffffffff09087836 */ /* 0x010fcc0000000000 */
[----:B------:R3:W-:Y:S01]  /*0140*/  @!P0 STS [R12], RZ ;  /* 0x000000ff0c008388 */ /* 0x0007e20000000800 */
[----:B------:R-:W-:-:S03]  /*0150*/  NOP ;  /* 0x0000000000007918 */ /* 0x000fc60000000000 */
[----:B------:R3:W-:Y:S01]  /*0160*/  @!P2 STS [UR20+0x24], R3 ;  /* 0x00002403ff00a988 */ /* 0x0007e20008000814 */
[----:B-1----:R-:W-:-:S03]  /*0170*/  UIMAD UR4, UR5, UR4, UR23 ;  /* 0x00000004050472a4 */ /* 0x002fc6000f8e0217 */
[----:B------:R3:W-:Y:S01]  /*0180*/  @!P2 STS [UR20+0x20], R8 ;  /* 0x00002008ff00a988 */ /* 0x0007e20008000814 */
[----:B--2---:R-:W-:-:S04]  /*0190*/  UIMAD UR4, UR4, UR6, UR34 ;  /* 0x00000006040472a4 */ /* 0x004fc8000f8e0222 */
[----:B------:R-:W-:-:S03]  /*01a0*/  UIMAD UR5, UR4, 0x180, URZ ;  /* 0x00000180040578a4 */ /* 0x000fc6000f8e023f */
[----:B------:R-:W-:Y:S01]  /*01b0*/  UMOV UR4, URZ ;  /* 0x0000003f00047c82 */ /* 0x000fe20008000000 */
[----:B------:R-:W-:-:S04]  /*01c0*/  UIADD3 UR28, UP0, UR5, UR32, URZ ;  /* 0x00000020051c7290 */ /* 0x000fc8000ff1e03f */
[----:B------:R-:W-:Y:S01]  /*01d0*/  ULEA.HI.X.SX32 UR29, UR5, UR33, 0x1, UP0 ;  /* 0x00000021051d7291 */ /* 0x000fe200080f0e3f */
[----:B---3--:R-:W-:Y:S11]  /*01e0*/  @P2 BRA `(.L_x_1) ;  /* 0x0000000000182947 */ /* 0x008ff60003800000 */
[----:B------:R-:W1:Y:S01]  /*01f0*/  LDS R4, [UR20+0x8] ;  /* 0x00000814ff047984 */ /* 0x000e620008000800 */
[----:B------:R-:W2:Y:S01]  /*0200*/  LDC.64 R6, c[0x0][0x210] ;  /* 0x00008400ff067b82 */ /* 0x000ea20000000a00 */
[----:B------:R-:W-:Y:S02]  /*0210*/  IMAD.MOV.U32 R5, RZ, RZ, 0x70 ;  /* 0x00000070ff057424 */ /* 0x000fe400078e00ff */
[----:B--2---:R2:W-:Y:S03]  /*0220*/  STS.64 [UR20], R6 ;  /* 0x00000006ff007988 */ /* 0x0045e60008000a14 */
[----:B-1----:R-:W-:-:S05]  /*0230*/  LOP3.LUT R4, R4, 0x10, R5, 0xd8, !PT ;  /* 0x0000001004047812 */ /* 0x002fca00078ed805 */
[----:B------:R2:W-:Y:S02]  /*0240*/  STS [UR20+0x8], R4 ;  /* 0x00000804ff007988 */ /* 0x0005e40008000814 */
.L_x_1:
[----:B------:R-:W-:Y:S05]  /*0250*/  BSYNC B0 ;  /* 0x0000000000007941 */ /* 0x000fea0003800000 */
.L_x_0:
[----:B------:R-:W-:Y:S04]  /*0260*/  BSSY B0, `(.L_x_2) ;  /* 0x000000a000007945 */ /* 0x000fe80003800000 */
[----:B------:R-:W-:Y:S05]  /*0270*/  @P2 BRA `(.L_x_3) ;  /* 0x0000000000202947 */ /* 0x000fea0003800000 */
[----:B--2---:R-:W1:Y:S01]  /*0280*/  LDS R4, [UR20+0x34] ;  /* 0x00003414ff047984 */ /* 0x004e620008000800 */
[----:B------:R-:W-:Y:S02]  /*0290*/  IMAD.MOV.U32 R5, RZ, RZ, 0x3f000000 ;  /* 0x3f000000ff057424 */ /* 0x000fe400078e00ff */
[----:B------:R-:W-:Y:S01]  /*02a0*/  @!P2 IMAD.MOV.U32 R6, RZ, RZ, 0x7f ;  /* 0x0000007fff06a424 */ /* 0x000fe200078e00ff */
[----:B------:R-:W2:Y:S02]  /*02b0*/  @!P2 LDS R7, [UR20+0x38] ;  /* 0x00003814ff07a984 */ /* 0x000ea40008000800 */
[----:B-1----:R-:W-:Y:S02]  /*02c0*/  LOP3.LUT R4, R4, 0xff000000, R5, 0xb8, !PT ;  /* 0xff00000004047812 */ /* 0x002fe400078eb805 */
[----:B--2---:R-:W-:-:S03]  /*02d0*/  @!P2 LOP3.LUT R5, R7, 0xff, R6, 0xb8, !PT ;  /* 0x000000ff0705a812 */ /* 0x004fc600078eb806 */
[----:B------:R1:W-:Y:S04]  /*02e0*/  STS [UR20+0x34], R4 ;  /* 0x00003404ff007988 */ /* 0x0003e80008000814 */
[----:B------:R1:W-:Y:S02]  /*02f0*/  @!P2 STS [UR20+0x38], R5 ;  /* 0x00003805ff00a988 */ /* 0x0003e40008000814 */
.L_x_3:
[----:B------:R-:W-:Y:S05]  /*0300*/  BSYNC B0 ;  /* 0x0000000000007941 */ /* 0x000fea0003800000 */
.L_x_2:
[----:B------:R-:W-:Y:S04]  /*0310*/  BSSY B0, `(.L_x_4) ;  /* 0x000000e000007945 */ /* 0x000fe80003800000 */
[----:B------:R-:W-:Y:S05]  /*0320*/  @P2 BRA `(.L_x_5) ;  /* 0x0000000000302947 */ /* 0x000fea0003800000 */
[----:B-1----:R-:W1:Y:S01]  /*0330*/  LDS R5, [UR20+0x34] ;  /* 0x00003414ff057984 */ /* 0x002e620008000800 */
[----:B--2---:R-:W2:Y:S03]  /*0340*/  LDC.64 R6, c[0x0][0x238] ;  /* 0x00008e00ff067b82 */ /* 0x004ea60000000a00 */
[----:B------:R-:W3:Y:S01]  /*0350*/  LDS R4, [UR20+0x1c] ;  /* 0x00001c14ff047984 */ /* 0x000ee20008000800 */
[C---:B--2---:R-:W-:Y:S01]  /*0360*/  SHF.L.U64.HI R7, R6.reuse, 0x1, R7 ;  /* 0x0000000106077819 */ /* 0x044fe20000010207 */
[----:B------:R-:W-:-:S03]  /*0370*/  IMAD.SHL.U32 R6, R6, 0x2, RZ ;  /* 0x0000000206067824 */ /* 0x000fc600078e00ff */
[--C-:B------:R-:W-:Y:S02]  /*0380*/  SHF.R.U32.HI R11, RZ, 0x4, R7.reuse ;  /* 0x00000004ff0b7819 */ /* 0x100fe40000011607 */
[----:B------:R-:W-:-:S05]  /*0390*/  SHF.R.U64 R6, R6, 0x4, R7 ;  /* 0x0000000406067819 */ /* 0x000fca0000001207 */
[----:B------:R4:W-:Y:S01]  /*03a0*/  STS [UR20+0xc], R6 ;  /* 0x00000c06ff007988 */ /* 0x0009e20008000814 */
[----:B-1----:R-:W-:Y:S02]  /*03b0*/  LOP3.LUT R5, R5, 0x7, RZ, 0xb8, !PT ;  /* 0x0000000705057812 */ /* 0x002fe400078eb8ff */
[----:B---3--:R-:W-:-:S03]  /*03c0*/  LOP3.LUT R4, R4, 0xf, R11, 0xb8, !PT ;  /* 0x0000000f04047812 */ /* 0x008fc600078eb80b */
[----:B------:R4:W-:Y:S04]  /*03d0*/  STS [UR20+0x34], R5 ;  /* 0x00003405ff007988 */ /* 0x0009e80008000814 */
[----:B------:R4:W-:Y:S02]  /*03e0*/  STS [UR20+0x1c], R4 ;  /* 0x00001c04ff007988 */ /* 0x0009e40008000814 */
.L_x_5:
[----:B------:R-:W-:Y:S05]  /*03f0*/  BSYNC B0 ;  /* 0x0000000000007941 */ /* 0x000fea0003800000 */
.L_x_4:
[----:B------:R-:W-:Y:S04]  /*0400*/  BSSY B1, `(.L_x_6) ;  /* 0x000001a000017945 */ /* 0x000fe80003800000 */
[----:B------:R-:W-:Y:S04]  /*0410*/  BSSY B0, `(.L_x_7) ;  /* 0x0000015000007945 */ /* 0x000fe80003800000 */
[----:B------:R-:W-:Y:S05]  /*0420*/  @P2 BRA `(.L_x_8) ;  /* 0x0000000000202947 */ /* 0x000fea0003800000 */
[----:B-12-4-:R-:W1:Y:S02]  /*0430*/  LDS R4, [UR20+0x34] ;  /* 0x00003414ff047984 */ /* 0x016e640008000800 */
[----:B-1----:R-:W-:-:S05]  /*0440*/  LOP3.LUT R4, R4, 0x38, RZ, 0xb8, !PT ;  /* 0x0000003804047812 */ /* 0x002fca00078eb8ff */
[----:B------:R1:W-:Y:S01]  /*0450*/  STS [UR20+0x34], R4 ;  /* 0x00003404ff007988 */ /* 0x0003e20008000814 */
[----:B------:R-:W-:Y:S05]  /*0460*/  @P2 BRA `(.L_x_9) ;  /* 0x0000000000202947 */ /* 0x000fea0003800000 */
[----:B-1----:R-:W1:Y:S01]  /*0470*/  LDS R4, [UR20+0x8] ;  /* 0x00000814ff047984 */ /* 0x002e620008000800 */
[----:B------:R-:W-:-:S05]  /*0480*/  IMAD.MOV.U32 R5, RZ, RZ, 0x780 ;  /* 0x00000780ff057424 */ /* 0x000fca00078e00ff */
[----:B-1----:R-:W-:-:S05]  /*0490*/  LOP3.LUT R4, R4, 0x300, R5, 0xd8, !PT ;  /* 0x0000030004047812 */ /* 0x002fca00078ed805 */
[----:B------:R3:W-:Y:S02]  /*04a0*/  STS [UR20+0x8], R4 ;  /* 0x00000804ff007988 */ /* 0x0007e40008000814 */
.L_x_8:
[----:B------:R-:W-:Y:S05]  /*04b0*/  @P2 BRA `(.L_x_10) ;  /* 0x0000000000282947 */ /* 0x000fea0003800000 */
[----:B-1234-:R-:W1:Y:S02]  /*04c0*/  LDS R4, [UR20+0x8] ;  /* 0x00000814ff047984 */ /* 0x01ee640008000800 */
[----:B-1----:R-:W-:-:S05]  /*04d0*/  LOP3.LUT R4, R4, 0x1800, RZ, 0xb8, !PT ;  /* 0x0000180004047812 */ /* 0x002fca00078eb8ff */
[----:B------:R2:W-:Y:S02]  /*04e0*/  STS [UR20+0x8], R4 ;  /* 0x00000804ff007988 */ /* 0x0005e40008000814 */
.L_x_9:
[----:B------:R-:W-:Y:S05]  /*04f0*/  @P2 BREAK B0 ;  /* 0x0000000000002942 */ /* 0x000fea0003800000 */
[----:B------:R-:W-:Y:S05]  /*0500*/  @P2 BRA `(.L_x_11) ;  /* 0x0000000000242947 */ /* 0x000fea0003800000 */
[----:B------:R-:W3:Y:S01]  /*0510*/  LDS R5, [UR20+0x8] ;  /* 0x00000814ff057984 */ /* 0x000ee20008000800 */
[----:B-12---:R-:W-:-:S05]  /*0520*/  IMAD.MOV.U32 R4, RZ, RZ, 0x6000 ;  /* 0x00006000ff047424 */ /* 0x006fca00078e00ff */
[----:B---3--:R-:W-:-:S04]  /*0530*/  LOP3.LUT R4, R5, 0x6000, R4, 0xd8, !PT ;  /* 0x0000600005047812 */ /* 0x008fc800078ed804 */
[----:B------:R-:W-:-:S05]  /*0540*/  LOP3.LUT R4, R4, 0x400000, RZ, 0xb8, !PT ;  /* 0x0040000004047812 */ /* 0x000fca00078eb8ff */
[----:B------:R5:W-:Y:S02]  /*0550*/  STS [UR20+0x8], R4 ;  /* 0x00000804ff007988 */ /* 0x000be40008000814 */
.L_x_10:
[----:B------:R-:W-:Y:S05]  /*0560*/  BSYNC B0 ;  /* 0x0000000000007941 */ /* 0x000fea0003800000 */
.L_x_7:
[----:B-12345:R-:W1:Y:S02]  /*0570*/  @!P2 LDS R4, [UR20+0x8] ;  /* 0x00000814ff04a984 */ /* 0x03ee640008000800 */
[----:B-1----:R-:W-:-:S05]  /*0580*/  @!P2 LOP3.LUT R4, R4, 0x8000, RZ, 0xb8, !PT ;  /* 0x000080000404a812 */ /* 0x002fca00078eb8ff */
[----:B------:R3:W-:Y:S02]  /*0590*/  @!P2 STS [UR20+0x8], R4 ;  /* 0x00000804ff00a988 */ /* 0x0007e40008000814 */
.L_x_11:
[----:B------:R-:W-:Y:S05]  /*05a0*/  BSYNC B1 ;  /* 0x0000000000017941 */ /* 0x000fea0003800000 */
.L_x_6:
[----:B------:R-:W-:Y:S05]  /*05b0*/  WARPSYNC.ALL ;  /* 0x0000000000007948 */ /* 0x000fea0003800000 */
[----:B------:R-:W-:Y:S05]  /*05c0*/  @P0 BRA `(.L_x_12) ;  /* 0x0000000000280947 */ /* 0x000fea0003800000 */
[----:B-123--:R-:W1:Y:S01]  /*05d0*/  S2R R4, SR_LANEID ;  /* 0x0000000000047919 */ /* 0x00ee620000000000 */
[----:B------:R-:W-:Y:S05]  /*05e0*/  WARPSYNC.ALL ;  /* 0x0000000000007948 */ /* 0x000fea0003800000 */
[----:B-1----:R-:W-:-:S05]  /*05f0*/  IMAD.SHL.U32 R6, R4, 0x4, RZ ;  /* 0x0000000404067824 */ /* 0x002fca00078e00ff */
[----:B------:R-:W1:Y:S01]  /*0600*/  LDS R7, [R6+UR20] ;  /* 0x0000001406077984 */ /* 0x000e620008000800 */
[----:B------:R-:W-:-:S05]  /*0610*/  IADD3 R4, P1, R6, UR28, RZ ;  /* 0x0000001c06047c10 */ /* 0x000fca000ff3e0ff */
[----:B------:R-:W-:-:S05]  /*0620*/  IMAD.X R5, RZ, RZ, UR29, P1 ;  /* 0x0000001dff057e24 */ /* 0x000fca00088e06ff */
[----:B-1----:R4:W5:Y:S01]  /*0630*/  ATOMG.E.EXCH.STRONG.GPU PT, RZ, [R4], R7 ;  /* 0x0000000704ff73a8 */ /* 0x00296200041ee100 */
[----:B------:R-:W-:-:S04]  /*0640*/  DEPBAR {5,4,3,2,1,0} ;  /* 0x0000003f0000791a */ /* 0x000fc80000000000 */
[----:B------:R4:W-:Y:S01]  /*0650*/  UTMACCTL.IV [UR28] ;  /* 0x000000001c0079b9 */ /* 0x0009e20008000000 */
[----:B------:R-:W-:Y:S01]  /*0660*/  NOP ;  /* 0x0000000000007918 */ /* 0x000fe20000000000 */
.L_x_12:
[----:B------:R-:W-:Y:S05]  /*0670*/  @P0 BRA `(.L_x_13) ;  /* 0x00000000000c0947 */ /* 0x000fea0003800000 */
[----:B------:R0:W-:Y:S01]  /*0680*/  UTMACMDFLUSH ;  /* 0x00000000000079b7 */ /* 0x0001e20000000000 */
[----:B------:R-:W-:Y:S05]  /*0690*/  @P0 BRA `(.L_x_13) ;  /* 0x0000000000040947 */ /* 0x000fea0003800000 */
[----:B------:R-:W-:-:S04]  /*06a0*/  DEPBAR.LE SB0, 0x0 ;  /* 0x000080000000791a */ /* 0x000fc80000000000 */
.L_x_13:
[----:B------:R-:W-:Y:S05]  /*06b0*/  WARPSYNC.ALL ;  /* 0x0000000000007948 */ /* 0x000fea0003800000 */
[----:B-----5:R-:W-:Y:S06]  /*06c0*/  BAR.SYNC.DEFER_BLOCKING 0x0 ;  /* 0x0000000000007b1d */ /* 0x020fec0000010000 */
[----:B------:R-:W-:Y:S02]  /*06d0*/  BSSY B1, `(.L_x_14) ;  /* 0x000000b000017945 */ /* 0x000fe40003800000 */
[----:B------:R-:W-:Y:S06]  /*06e0*/  BAR.SYNC.DEFER_BLOCKING 0x0 ;  /* 0x0000000000007b1d */ /* 0x000fec0000010000 */
[----:B------:R5:W-:Y:S01]  /*06f0*/  @!P0 STS [R12], RZ ;  /* 0x000000ff0c008388 */ /* 0x000be20000000800 */
[----:B------:R-:W-:Y:S01]  /*0700*/  NOP ;  /* 0x0000000000007918 */ /* 0x000fe20000000000 */
[----:B------:R-:W-:Y:S05]  /*0710*/  @P2 BRA `(.L_x_15) ;  /* 0x0000000000182947 */ /* 0x000fea0003800000 */
[----:B-1234-:R-:W1:Y:S01]  /*0720*/  LDS R4, [UR20+0x8] ;  /* 0x00000814ff047984 */ /* 0x01ee620008000800 */
[----:B------:R-:W2:Y:S01]  /*0730*/  LDC.64 R6, c[0x0][0x218] ;  /* 0x00008600ff067b82 */ /* 0x000ea20000000a00 */
[----:B------:R-:W-:Y:S02]  /*0740*/  IMAD.MOV.U32 R5, RZ, RZ, 0x70 ;  /* 0x00000070ff057424 */ /* 0x000fe400078e00ff */
[----:B--2---:R2:W-:Y:S03]  /*0750*/  STS.64 [UR20], R6 ;  /* 0x00000006ff007988 */ /* 0x0045e60008000a14 */
[----:B-1----:R-:W-:-:S05]  /*0760*/  LOP3.LUT R4, R4, 0x10, R5, 0xd8, !PT ;  /* 0x0000001004047812 */ /* 0x002fca00078ed805 */
[----:B------:R2:W-:Y:S02]  /*0770*/  STS [UR20+0x8], R4 ;  /* 0x00000804ff007988 */ /* 0x0005e40008000814 */
.L_x_15:
[----:B----4-:R-:W-:Y:S05]  /*0780*/  BSYNC B1 ;  /* 0x0000000000017941 */ /* 0x010fea0003800000 */
.L_x_14:
[----:B------:R-:W-:Y:S04]  /*0790*/  BSSY B2, `(.L_x_16) ;  /* 0x000000f000027945 */ /* 0x000fe80003800000 */
[----:B------:R-:W-:Y:S04]  /*07a0*/  BSSY B1, `(.L_x_17) ;  /* 0x000000c000017945 */ /* 0x000fe80003800000 */
[----:B------:R-:W-:Y:S05]  /*07b0*/  @P2 BRA `(.L_x_18) ;  /* 0x0000000000282947 */ /* 0x000fea0003800000 */
[----:B-123--:R-:W1:Y:S01]  /*07c0*/  LDS R4, [UR20+0x34] ;  /* 0x00003414ff047984 */ /* 0x00ee620008000800 */
[----:B------:R-:W-:Y:S01]  /*07d0*/  IMAD.MOV.U32 R5, RZ, RZ, 0x3f000000 ;  /* 0x3f000000ff057424 */ /* 0x000fe200078e00ff */
[----:B------:R-:W-:Y:S05]  /*07e0*/  @P2 BREAK B1 ;  /* 0x0000000000012942 */ /* 0x000fea0003800000 */
[----:B-1----:R-:W-:-:S05]  /*07f0*/  LOP3.LUT R4, R4, 0xff000000, R5, 0xb8, !PT ;  /* 0xff00000004047812 */ /* 0x002fca00078eb805 */
[----:B------:R1:W-:Y:S01]  /*0800*/  STS [UR20+0x34], R4 ;  /* 0x00003404ff007988 */ /* 0x0003e20008000814 */
[----:B------:R-:W-:Y:S05]  /*0810*/  @P2 BRA `(.L_x_19) ;  /* 0x0000000000182947 */ /* 0x000fea0003800000 */
[----:B------:R-:W2:Y:S01]  /*0820*/  LDS R5, [UR20+0x38] ;  /* 0x00003814ff057984 */ /* 0x000ea20008000800 */
[----:B-1----:R-:W-:-:S05]  /*0830*/  IMAD.MOV.U32 R4, RZ, RZ, 0x3f ;  /* 0x0000003fff047424 */ /* 0x002fca00078e00ff */
[----:B--2---:R-:W-:-:S05]  /*0840*/  LOP3.LUT R4, R5, 0xff, R4, 0xb8, !PT ;  /* 0x000000ff05047812 */ /* 0x004fca00078eb804 */
[----:B------:R4:W-:Y:S02]  /*0850*/  STS [UR20+0x38], R4 ;  /* 0x00003804ff007988 */ /* 0x0009e40008000814 */
.L_x_18:
[----:B------:R-:W-:Y:S05]  /*0860*/  BSYNC B1 ;  /* 0x0000000000017941 */ /* 0x000fea0003800000 */
.L_x_17:
[----:B------:R1:W-:Y:S02]  /*0870*/  @!P2 STS [UR20+0x20], R8 ;  /* 0x00002008ff00a988 */ /* 0x0003e40008000814 */
.L_x_19:
[----:B------:R-:W-:Y:S05]  /*0880*/  BSYNC B2 ;  /* 0x0000000000027941 */ /* 0x000fea0003800000 */
.L_x_16:
[----:B------:R-:W-:Y:S05]  /*0890*/  WARPSYNC.ALL ;  /* 0x0000000000007948 */ /* 0x000fea0003800000 */
[----:B--2---:R-:W2:Y:S01]  /*08a0*/  LDC R6, c[0x0][0x22c] ;  /* 0x00008b00ff067b82 */ /* 0x004ea20000000800 */
[----:B------:R-:W-:Y:S01]  /*08b0*/  BSSY B2, `(.L_x_20) ;  /* 0x0000010000027945 */ /* 0x000fe20003800000 */
[----:B--2---:R-:W-:-:S05]  /*08c0*/  VIADD R6, R6, 0xffffffff ;  /* 0xffffffff06067836 */ /* 0x004fca0000000000 */
[----:B------:R2:W-:Y:S01]  /*08d0*/  @!P2 STS [UR20+0x24], R6 ;  /* 0x00002406ff00a988 */ /* 0x0005e20008000814 */
[----:B------:R-:W-:Y:S05]  /*08e0*/  @P2 BRA `(.L_x_21) ;  /* 0x0000000000302947 */ /* 0x000fea0003800000 */
[----:B------:R-:W2:Y:S01]  /*08f0*/  LDS R5, [UR20+0x34] ;  /* 0x00003414ff057984 */ /* 0x000ea20008000800 */
[----:B------:R-:W2:Y:S03]  /*0900*/  LDC.64 R10, c[0x0][0x240] ;  /* 0x00009000ff0a7b82 */ /* 0x000ea60000000a00 */
[----:B-1-34-:R-:W1:Y:S01]  /*0910*/  LDS R4, [UR20+0x1c] ;  /* 0x00001c14ff047984 */ /* 0x01ae620008000800 */
[C---:B--2---:R-:W-:Y:S01]  /*0920*/  SHF.L.U64.HI R8, R10.reuse, 0x1, R11 ;  /* 0x000000010a087819 */ /* 0x044fe2000001020b */
[----:B------:R-:W-:-:S03]  /*0930*/  IMAD.SHL.U32 R7, R10, 0x2, RZ ;  /* 0x000000020a077824 */ /* 0x000fc600078e00ff */
[--C-:B------:R-:W-:Y:S02]  /*0940*/  SHF.R.U32.HI R11, RZ, 0x4, R8.reuse ;  /* 0x00000004ff0b7819 */ /* 0x100fe40000011608 */
[----:B------:R-:W-:-:S05]  /*0950*/  SHF.R.U64 R7, R7, 0x4, R8 ;  /* 0x0000000407077819 */ /* 0x000fca0000001208 */
[----:B------:R2:W-:Y:S01]  /*0960*/  STS [UR20+0xc], R7 ;  /* 0x00000c07ff007988 */ /* 0x0005e20008000814 */
[----:B------:R-:W-:Y:S02]  /*0970*/  LOP3.LUT R5, R5, 0x7, RZ, 0xb8, !PT ;  /* 0x0000000705057812 */ /* 0x000fe400078eb8ff */
[----:B-1----:R-:W-:-:S03]  /*0980*/  LOP3.LUT R4, R4, 0xf, R11, 0xb8, !PT ;  /* 0x0000000f04047812 */ /* 0x002fc600078eb80b */
[----:B------:R2:W-:Y:S04]  /*0990*/  STS [UR20+0x34], R5 ;  /* 0x00003405ff007988 */ /* 0x0005e80008000814 */
[----:B------:R2:W-:Y:S02]  /*09a0*/  STS [UR20+0x1c], R4 ;  /* 0x00001c04ff007988 */ /* 0x0005e40008000814 */
.L_x_21:
[----:B------:R-:W-:Y:S05]  /*09b0*/  BSYNC B2 ;  /* 0x0000000000027941 */ /* 0x000fea0003800000 */
.L_x_20:
[----:B------:R-:W-:Y:S04]  /*09c0*/  BSSY B3, `(.L_x_22) ;  /* 0x000001a000037945 */ /* 0x000fe80003800000 */
[----:B------:R-:W-:Y:S04]  /*09d0*/  BSSY B2, `(.L_x_23) ;  /* 0x0000015000027945 */ /* 0x000fe80003800000 */
[----:B------:R-:W-:Y:S05]  /*09e0*/  @P2 BRA `(.L_x_24) ;  /* 0x0000000000202947 */ /* 0x000fea0003800000 */
[----:B-1234-:R-:W1:Y:S02]  /*09f0*/  LDS R4, [UR20+0x34] ;  /* 0x00003414ff047984 */ /* 0x01ee640008000800 */
[----:B-1----:R-:W-:-:S05]  /*0a00*/  LOP3.LUT R4, R4, 0x38, RZ, 0xb8, !PT ;  /* 0x0000003804047812 */ /* 0x002fca00078eb8ff */
[----:B------:R1:W-:Y:S01]  /*0a10*/  STS [UR20+0x34], R4 ;  /* 0x00003404ff007988 */ /* 0x0003e20008000814 */
[----:B------:R-:W-:Y:S05]  /*0a20*/  @P2 BRA `(.L_x_25) ;  /* 0x0000000000202947 */ /* 0x000fea0003800000 */
[----:B-1----:R-:W1:Y:S01]  /*0a30*/  LDS R4, [UR20+0x8] ;  /* 0x00000814ff047984 */ /* 0x002e620008000800 */
[----:B------:R-:W-:-:S05]  /*0a40*/  IMAD.MOV.U32 R5, RZ, RZ, 0x780 ;  /* 0x00000780ff057424 */ /* 0x000fca00078e00ff */
[----:B-1----:R-:W-:-:S05]  /*0a50*/  LOP3.LUT R4, R4, 0x300, R5, 0xd8, !PT ;  /* 0x0000030004047812 */ /* 0x002fca00078ed805 */
[----:B------:R1:W-:Y:S02]  /*0a60*/  STS [UR20+0x8], R4 ;  /* 0x00000804ff007988 */ /* 0x0003e40008000814 */
.L_x_24:
[----:B------:R-:W-:Y:S05]  /*0a70*/  @P2 BRA `(.L_x_26) ;  /* 0x0000000000282947 */ /* 0x000fea0003800000 */
[----:B-1234-:R-:W1:Y:S02]  /*0a80*/  LDS R4, [UR20+0x8] ;  /* 0x00000814ff047984 */ /* 0x01ee640008000800 */
[----:B-1----:R-:W-:-:S05]  /*0a90*/  LOP3.LUT R4, R4, 0x1800, RZ, 0xb8, !PT ;  /* 0x0000180004047812 */ /* 0x002fca00078eb8ff */
[----:B------:R2:W-:Y:S02]  /*0aa0*/  STS [UR20+0x8], R4 ;  /* 0x00000804ff007988 */ /* 0x0005e40008000814 */
.L_x_25:
[----:B------:R-:W-:Y:S05]  /*0ab0*/  @P2 BREAK B2 ;  /* 0x0000000000022942 */ /* 0x000fea0003800000 */
[----:B------:R-:W-:Y:S05]  /*0ac0*/  @P2 BRA `(.L_x_27) ;  /* 0x0000000000242947 */ /* 0x000fea0003800000 */
[----:B-12---:R-:W1:Y:S01]  /*0ad0*/  LDS R4, [UR20+0x8] ;  /* 0x00000814ff047984 */ /* 0x006e620008000800 */
[----:B------:R-:W-:-:S05]  /*0ae0*/  IMAD.MOV.U32 R5, RZ, RZ, 0x6000 ;  /* 0x00006000ff057424 */ /* 0x000fca00078e00ff */
[----:B-1----:R-:W-:-:S04]  /*0af0*/  LOP3.LUT R4, R4, 0x6000, R5, 0xd8, !PT ;  /* 0x0000600004047812 */ /* 0x002fc800078ed805 */
[----:B------:R-:W-:-:S05]  /*0b00*/  LOP3.LUT R4, R4, 0x400000, RZ, 0xb8, !PT ;  /* 0x0040000004047812 */ /* 0x000fca00078eb8ff */
[----:B------:R1:W-:Y:S02]  /*0b10*/  STS [UR20+0x8], R4 ;  /* 0x00000804ff007988 */ /* 0x0003e40008000814 */
.L_x_26:
[----:B------:R-:W-:Y:S05]  /*0b20*/  BSYNC B2 ;  /* 0x0000000000027941 */ /* 0x000fea0003800000 */
.L_x_23:
[----:B-1234-:R-:W1:Y:S02]  /*0b30*/  @!P2 LDS R4, [UR20+0x8] ;  /* 0x00000814ff04a984 */ /* 0x01ee640008000800 */
[----:B-1----:R-:W-:-:S05]  /*0b40*/  @!P2 LOP3.LUT R4, R4, 0x8000, RZ, 0xb8, !PT ;  /* 0x000080000404a812 */ /* 0x002fca00078eb8ff */
[----:B------:R3:W-:Y:S02]  /*0b50*/  @!P2 STS [UR20+0x8], R4 ;  /* 0x00000804ff00a988 */ /* 0x0007e40008000814 */
.L_x_27:
[----:B------:R-:W-:Y:S05]  /*0b60*/  BSYNC B3 ;  /* 0x0000000000037941 */ /* 0x000fea0003800000 */
.L_x_22:
[----:B------:R-:W-:Y:S05]  /*0b70*/  WARPSYNC.ALL ;  /* 0x0000000000007948 */ /* 0x000fea0003800000 */
[----:B------:R-:W-:-:S04]  /*0b80*/  UIADD3 UR31, UR5, 0x80, URZ ;  /* 0x00000080051f7890 */ /* 0x000fc8000fffe03f */
[----:B------:R-:W-:-:S04]  /*0b90*/  UIADD3 UR30, UP0, UR31, UR32, URZ ;  /* 0x000000201f1e7290 */ /* 0x000fc8000ff1e03f */
[----:B------:R-:W-:Y:S01]  /*0ba0*/  ULEA.HI.X.SX32 UR31, UR31, UR33, 0x1, UP0 ;  /* 0x000000211f1f7291 */ /* 0x000fe200080f0e3f */
[----:B------:R-:W-:Y:S11]  /*0bb0*/  @P0 BRA `(.L_x_28) ;  /* 0x0000000000280947 */ /* 0x000ff60003800000 */
[----:B-123--:R-:W1:Y:S01]  /*0bc0*/  S2R R4, SR_LANEID ;  /* 0x0000000000047919 */ /* 0x00ee620000000000 */
[----:B------:R-:W-:Y:S05]  /*0bd0*/  WARPSYNC.ALL ;  /* 0x0000000000007948 */ /* 0x000fea0003800000 */
[----:B-1----:R-:W-:-:S05]  /*0be0*/  IMAD.SHL.U32 R8, R4, 0x4, RZ ;  /* 0x0000000404087824 */ /* 0x002fca00078e00ff */
[----:B------:R-:W1:Y:S01]  /*0bf0*/  LDS R7, [R8+UR20] ;  /* 0x0000001408077984 */ /* 0x000e620008000800 */
[----:B------:R-:W-:-:S05]  /*0c00*/  IADD3 R4, P1, R8, UR30, RZ ;  /* 0x0000001e08047c10 */ /* 0x000fca000ff3e0ff */
[----:B------:R-:W-:-:S05]  /*0c10*/  IMAD.X R5, RZ, RZ, UR31, P1 ;  /* 0x0000001fff057e24 */ /* 0x000fca00088e06ff */
[----:B-1----:R4:W2:Y:S01]  /*0c20*/  ATOMG.E.EXCH.STRONG.GPU PT, RZ, [R4], R7 ;  /* 0x0000000704ff73a8 */ /* 0x0028a200041ee100 */
[----:B------:R-:W-:-:S04]  /*0c30*/  DEPBAR {5,4,3,2,1,0} ;  /* 0x0000003f0000791a */ /* 0x000fc80000000000 */
[----:B------:R4:W-:Y:S01]  /*0c40*/  UTMACCTL.IV [UR30] ;  /* 0x000000001e0079b9 */ /* 0x0009e20008000000 */
[----:B------:R-:W-:Y:S01]  /*0c50*/  NOP ;  /* 0x0000000000007918 */ /* 0x000fe20000000000 */
.L_x_28:
[----:B------:R-:W-:Y:S05]  /*0c60*/  @P0 BRA `(.L_x_29) ;  /* 0x00000000000c0947 */ /* 0x000fea0003800000 */
[----:B------:R0:W-:Y:S01]  /*0c70*/  UTMACMDFLUSH ;  /* 0x00000000000079b7 */ /* 0x0001e20000000000 */
[----:B------:R-:W-:Y:S05]  /*0c80*/  @P0 BRA `(.L_x_29) ;  /* 0x0000000000040947 */ /* 0x000fea0003800000 */
[----:B------:R-:W-:-:S04]  /*0c90*/  DEPBAR.LE SB0, 0x0 ;  /* 0x000080000000791a */ /* 0x000fc80000000000 */
.L_x_29:
[----:B------:R-:W-:Y:S05]  /*0ca0*/  WARPSYNC.ALL ;  /* 0x0000000000007948 */ /* 0x000fea0003800000 */
[----:B--2---:R-:W-:Y:S06]  /*0cb0*/  BAR.SYNC.DEFER_BLOCKING 0x0 ;  /* 0x0000000000007b1d */ /* 0x004fec0000010000 */
[----:B------:R-:W-:Y:S02]  /*0cc0*/  BSSY B3, `(.L_x_30) ;  /* 0x000000b000037945 */ /* 0x000fe40003800000 */
[----:B------:R-:W-:Y:S06]  /*0cd0*/  BAR.SYNC.DEFER_BLOCKING 0x0 ;  /* 0x0000000000007b1d */ /* 0x000fec0000010000 */
[----:B------:R2:W-:Y:S01]  /*0ce0*/  @!P0 STS [R12], RZ ;  /* 0x000000ff0c008388 */ /* 0x0005e20000000800 */
[----:B------:R-:W-:Y:S01]  /*0cf0*/  NOP ;  /* 0x0000000000007918 */ /* 0x000fe20000000000 */
[----:B------:R-:W-:Y:S05]  /*0d00*/  @P2 BRA `(.L_x_31) ;  /* 0x0000000000182947 */ /* 0x000fea0003800000 */
[----:B-1-34-:R-:W1:Y:S01]  /*0d10*/  LDS R4, [UR20+0x8] ;  /* 0x00000814ff047984 */ /* 0x01ae620008000800 */
[----:B------:R-:W3:Y:S01]  /*0d20*/  LDC.64 R10, c[0x0][0x220] ;  /* 0x00008800ff0a7b82 */ /* 0x000ee20000000a00 */
[----:B------:R-:W-:Y:S02]  /*0d30*/  IMAD.MOV.U32 R5, RZ, RZ, 0x70 ;  /* 0x00000070ff057424 */ /* 0x000fe400078e00ff */
[----:B---3--:R3:W-:Y:S03]  /*0d40*/  STS.64 [UR20], R10 ;  /* 0x0000000aff007988 */ /* 0x0087e60008000a14 */
[----:B-1----:R-:W-:-:S05]  /*0d50*/  LOP3.LUT R4, R4, 0x10, R5, 0xd8, !PT ;  /* 0x0000001004047812 */ /* 0x002fca00078ed805 */
[----:B------:R3:W-:Y:S02]  /*0d60*/  STS [UR20+0x8], R4 ;  /* 0x00000804ff007988 */ /* 0x0007e40008000814 */
.L_x_31:
[----:B----4-:R-:W-:Y:S05]  /*0d70*/  BSYNC B3 ;  /* 0x0000000000037941 */ /* 0x010fea0003800000 */
.L_x_30:
[----:B------:R-:W-:Y:S04]  /*0d80*/  BSSY B4, `(.L_x_32) ;  /* 0x0000011000047945 */ /* 0x000fe80003800000 */
[----:B------:R-:W-:Y:S04]  /*0d90*/  BSSY B3, `(.L_x_33) ;  /* 0x000000e000037945 */ /* 0x000fe80003800000 */
[----:B------:R-:W-:Y:S05]  /*0da0*/  @P2 BRA `(.L_x_34) ;  /* 0x0000000000242947 */ /* 0x000fea0003800000 */
[----:B-1-3--:R-:W1:Y:S01]  /*0db0*/  LDS R4, [UR20+0x34] ;  /* 0x00003414ff047984 */ /* 0x00ae620008000800 */
[----:B------:R-:W-:-:S05]  /*0dc0*/  IMAD.MOV.U32 R5, RZ, RZ, 0x3f000000 ;  /* 0x3f000000ff057424 */ /* 0x000fca00078e00ff */
[----:B-1----:R-:W-:-:S05]  /*0dd0*/  LOP3.LUT R4, R4, 0xff000000, R5, 0xb8, !PT ;  /* 0xff00000004047812 */ /* 0x002fca00078eb805 */
[----:B------:R1:W-:Y:S01]  /*0de0*/  STS [UR20+0x34], R4 ;  /* 0x00003404ff007988 */ /* 0x0003e20008000814 */
[----:B------:R-:W-:Y:S05]  /*0df0*/  @P2 BRA `(.L_x_35) ;  /* 0x00000000001c2947 */ /* 0x000fea0003800000 */
[----:B-1----:R-:W1:Y:S01]  /*0e00*/  LDS R4, [UR20+0x38] ;  /* 0x00003814ff047984 */ /* 0x002e620008000800 */
[----:B------:R-:W-:-:S05]  /*0e10*/  IMAD.MOV.U32 R5, RZ, RZ, 0x7f ;  /* 0x0000007fff057424 */ /* 0x000fca00078e00ff */
[----:B-1----:R-:W-:-:S05]  /*0e20*/  LOP3.LUT R4, R4, 0xff, R5, 0xb8, !PT ;  /* 0x000000ff04047812 */ /* 0x002fca00078eb805 */
[----:B------:R4:W-:Y:S02]  /*0e30*/  STS [UR20+0x38], R4 ;  /* 0x00003804ff007988 */ /* 0x0009e40008000814 */
.L_x_34:
[----:B------:R-:W-:Y:S05]  /*0e40*/  @P2 BREAK B3 ;  /* 0x0000000000032942 */ /* 0x000fea0003800000 */
[----:B------:R-:W-:Y:S05]  /*0e50*/  @P2 BRA `(.L_x_36) ;  /* 0x00000000000c2947 */ /* 0x000fea0003800000 */
[----:B------:R1:W-:Y:S02]  /*0e60*/  STS [UR20+0x20], R6 ;  /* 0x00002006ff007988 */ /* 0x0003e40008000814 */
.L_x_35:
[----:B------:R-:W-:Y:S05]  /*0e70*/  BSYNC B3 ;  /* 0x0000000000037941 */ /* 0x000fea0003800000 */
.L_x_33:
[----:B------:R1:W-:Y:S02]  /*0e80*/  @!P2 STS [UR20+0x24], R3 ;  /* 0x00002403ff00a988 */ /* 0x0003e40008000814 */
.L_x_36:
[----:B------:R-:W-:Y:S05]  /*0e90*/  BSYNC B4 ;  /* 0x0000000000047941 */ /* 0x000fea0003800000 */
.L_x_32:
[----:B------:R-:W-:Y:S05]  /*0ea0*/  WARPSYNC.ALL ;  /* 0x0000000000007948 */ /* 0x000fea0003800000 */
[----:B------:R-:W-:Y:S04]  /*0eb0*/  BSSY B4, `(.L_x_37) ;  /* 0x000000e000047945 */ /* 0x000fe80003800000 */
[----:B------:R-:W-:Y:S05]  /*0ec0*/  @P2 BRA `(.L_x_38) ;  /* 0x0000000000302947 */ /* 0x000fea0003800000 */
[----:B-1-34-:R-:W1:Y:S01]  /*0ed0*/  LDS R4, [UR20+0x34] ;  /* 0x00003414ff047984 */ /* 0x01ae620008000800 */
[----:B------:R-:W3:Y:S03]  /*0ee0*/  LDC.64 R10, c[0x0][0x248] ;  /* 0x00009200ff0a7b82 */ /* 0x000ee60000000a00 */
[----:B------:R-:W4:Y:S01]  /*0ef0*/  LDS R3, [UR20+0x1c] ;  /* 0x00001c14ff037984 */ /* 0x000f220008000800 */
[C---:B---3--:R-:W-:Y:S01]  /*0f00*/  SHF.L.U64.HI R6, R10.reuse, 0x1, R11 ;  /* 0x000000010a067819 */ /* 0x048fe2000001020b */
[----:B------:R-:W-:-:S03]  /*0f10*/  IMAD.SHL.U32 R5, R10, 0x2, RZ ;  /* 0x000000020a057824 */ /* 0x000fc600078e00ff */
[--C-:B------:R-:W-:Y:S02]  /*0f20*/  SHF.R.U32.HI R8, RZ, 0x4, R6.reuse ;  /* 0x00000004ff087819 */ /* 0x100fe40000011606 */
[----:B------:R-:W-:-:S05]  /*0f30*/  SHF.R.U64 R5, R5, 0x4, R6 ;  /* 0x0000000405057819 */ /* 0x000fca0000001206 */
[----:B------:R3:W-:Y:S01]  /*0f40*/  STS [UR20+0xc], R5 ;  /* 0x00000c05ff007988 */ /* 0x0007e20008000814 */
[----:B-1----:R-:W-:Y:S02]  /*0f50*/  LOP3.LUT R4, R4, 0x7, RZ, 0xb8, !PT ;  /* 0x0000000704047812 */ /* 0x002fe400078eb8ff */
[----:B----4-:R-:W-:-:S03]  /*0f60*/  LOP3.LUT R3, R3, 0xf, R8, 0xb8, !PT ;  /* 0x0000000f03037812 */ /* 0x010fc600078eb808 */
[----:B------:R3:W-:Y:S04]  /*0f70*/  STS [UR20+0x34], R4 ;  /* 0x00003404ff007988 */ /* 0x0007e80008000814 */
[----:B------:R3:W-:Y:S02]  /*0f80*/  STS [UR20+0x1c], R3 ;  /* 0x00001c03ff007988 */ /* 0x0007e40008000814 */
.L_x_38:
[----:B------:R-:W-:Y:S05]  /*0f90*/  BSYNC B4 ;  /* 0x0000000000047941 */ /* 0x000fea0003800000 */
.L_x_37:
[----:B------:R-:W-:Y:S04]  /*0fa0*/  BSSY B4, `(.L_x_39) ;  /* 0x000001a000047945 */ /* 0x000fe80003800000 */
[----:B------:R-:W-:Y:S04]  /*0fb0*/  BSSY B5, `(.L_x_40) ;  /* 0x0000015000057945 */ /* 0x000fe80003800000 */
[----:B------:R-:W-:Y:S05]  /*0fc0*/  @P2 BRA `(.L_x_41) ;  /* 0x0000000000202947 */ /* 0x000fea0003800000 */
[----:B-1-3--:R-:W1:Y:S02]  /*0fd0*/  LDS R3, [UR20+0x34] ;  /* 0x00003414ff037984 */ /* 0x00ae640008000800 */
[----:B-1----:R-:W-:-:S05]  /*0fe0*/  LOP3.LUT R3, R3, 0x38, RZ, 0xb8, !PT ;  /* 0x0000003803037812 */ /* 0x002fca00078eb8ff */
[----:B------:R1:W-:Y:S01]  /*0ff0*/  STS [UR20+0x34], R3 ;  /* 0x00003403ff007988 */ /* 0x0003e20008000814 */
[----:B------:R-:W-:Y:S05]  /*1000*/  @P2 BRA `(.L_x_42) ;  /* 0x0000000000202947 */ /* 0x000fea0003800000 */
[----:B-1----:R-:W1:Y:S01]  /*1010*/  LDS R3, [UR20+0x8] ;  /* 0x00000814ff037984 */ /* 0x002e620008000800 */
[----:B----4-:R-:W-:-:S05]  /*1020*/  IMAD.MOV.U32 R4, RZ, RZ, 0x780 ;  /* 0x00000780ff047424 */ /* 0x010fca00078e00ff */
[----:B-1----:R-:W-:-:S05]  /*1030*/  LOP3.LUT R3, R3, 0x300, R4, 0xd8, !PT ;  /* 0x0000030003037812 */ /* 0x002fca00078ed804 */
[----:B------:R1:W-:Y:S02]  /*1040*/  STS [UR20+0x8], R3 ;  /* 0x00000803ff007988 */ /* 0x0003e40008000814 */
.L_x_41:
[----:B------:R-:W-:Y:S05]  /*1050*/  @P2 BRA `(.L_x_43) ;  /* 0x0000000000282947 */ /* 0x000fea0003800000 */
[----:B-1-3--:R-:W1:Y:S02]  /*1060*/  LDS R3, [UR20+0x8] ;  /* 0x00000814ff037984 */ /* 0x00ae640008000800 */
[----:B-1----:R-:W-:-:S05]  /*1070*/  LOP3.LUT R3, R3, 0x1800, RZ, 0xb8, !PT ;  /* 0x0000180003037812 */ /* 0x002fca00078eb8ff */
[----:B------:R3:W-:Y:S02]  /*1080*/  STS [UR20+0x8], R3 ;  /* 0x00000803ff007988 */ /* 0x0007e40008000814 */
.L_x_42:
[----:B------:R-:W-:Y:S05]  /*1090*/  @P2 BREAK B5 ;  /* 0x0000000000052942 */ /* 0x000fea0003800000 */
[----:B------:R-:W-:Y:S05]  /*10a0*/  @P2 BRA `(.L_x_44) ;  /* 0x0000000000242947 */ /* 0x000fea0003800000 */
[----:B-1-3--:R-:W1:Y:S01]  /*10b0*/  LDS R3, [UR20+0x8] ;  /* 0x00000814ff037984 */ /* 0x00ae620008000800 */
[----:B----4-:R-:W-:-:S05]  /*10c0*/  IMAD.MOV.U32 R4, RZ, RZ, 0x6000 ;  /* 0x00006000ff047424 */ /* 0x010fca00078e00ff */
[----:B-1----:R-:W-:-:S04]  /*10d0*/  LOP3.LUT R3, R3, 0x6000, R4, 0xd8, !PT ;  /* 0x0000600003037812 */ /* 0x002fc800078ed804 */
[----:B------:R-:W-:-:S05]  /*10e0*/  LOP3.LUT R3, R3, 0x400000, RZ, 0xb8, !PT ;  /* 0x0040000003037812 */ /* 0x000fca00078eb8ff */
[----:B------:R1:W-:Y:S02]  /*10f0*/  STS [UR20+0x8], R3 ;  /* 0x00000803ff007988 */ /* 0x0003e40008000814 */
.L_x_43:
[----:B------:R-:W-:Y:S05]  /*1100*/  BSYNC B5 ;  /* 0x0000000000057941 */ /* 0x000fea0003800000 */
.L_x_40:
[----:B-1-3--:R-:W1:Y:S02]  /*1110*/  @!P2 LDS R3, [UR20+0x8] ;  /* 0x00000814ff03a984 */ /* 0x00ae640008000800 */
[----:B-1----:R-:W-:-:S05]  /*1120*/  @!P2 LOP3.LUT R3, R3, 0x8000, RZ, 0xb8, !PT ;  /* 0x000080000303a812 */ /* 0x002fca00078eb8ff */
[----:B------:R1:W-:Y:S02]  /*1130*/  @!P2 STS [UR20+0x8], R3 ;  /* 0x00000803ff00a988 */ /* 0x0003e40008000814 */
.L_x_44:
[----:B------:R-:W-:Y:S05]  /*1140*/  BSYNC B4 ;  /* 0x0000000000047941 */ /* 0x000fea0003800000 */
.L_x_39:
[----:B------:R-:W-:Y:S05]  /*1150*/  WARPSYNC.ALL ;  /* 0x0000000000007948 */ /* 0x000fea0003800000 */
[----:B------:R-:W-:Y:S01]  /*1160*/  UIADD3 UR5, UR5, 0x100, URZ ;  /* 0x0000010005057890 */ /* 0x000fe2000fffe03f */
[----:B------:R-:W-:Y:S02]  /*1170*/  ISETP.GE.AND P1, PT, R9, 0x1, PT ;  /* 0x000000010900780c */ /* 0x000fe40003f26270 */
[----:B------:R-:W-:Y:S02]  /*1180*/  CS2R R56, SRZ ;  /* 0x0000000000387805 */ /* 0x000fe4000001ff00 */
[----:B------:R-:W-:Y:S01]  /*1190*/  CS2R R58, SRZ ;  /* 0x00000000003a7805 */ /* 0x000fe2000001ff00 */
[----:B------:R-:W-:Y:S01]  /*11a0*/  UIADD3 UR32, UP0, UR5, UR32, URZ ;  /* 0x0000002005207290 */ /* 0x000fe2000ff1e03f */
[----:B------:R-:W-:-:S02]  /*11b0*/  CS2R R60, SRZ ;  /* 0x00000000003c7805 */ /* 0x000fc4000001ff00 */
[----:B------:R-:W-:Y:S02]  /*11c0*/  CS2R R62, SRZ ;  /* 0x00000000003e7805 */ /* 0x000fe4000001ff00 */
[----:B------:R-:W-:Y:S01]  /*11d0*/  CS2R R64, SRZ ;  /* 0x0000000000407805 */ /* 0x000fe2000001ff00 */
[----:B------:R-:W-:Y:S01]  /*11e0*/  ULEA.HI.X.SX32 UR33, UR5, UR33, 0x1, UP0 ;  /* 0x0000002105217291 */ /* 0x000fe200080f0e3f */
[----:B------:R-:W-:Y:S02]  /*11f0*/  CS2R R66, SRZ ;  /* 0x0000000000427805 */ /* 0x000fe4000001ff00 */
[----:B------:R-:W-:Y:S02]  /*1200*/  CS2R R68, SRZ ;  /* 0x0000000000447805 */ /* 0x000fe4000001ff00 */
[----:B------:R-:W-:Y:S02]  /*1210*/  CS2R R70, SRZ ;  /* 0x0000000000467805 */ /* 0x000fe4000001ff00 */
[----:B------:R-:W-:-:S02]  /*1220*/  CS2R R72, SRZ ;  /* 0x0000000000487805 */ /* 0x000fc4000001ff00 */
[----:B------:R-:W-:Y:S02]  /*1230*/  CS2R R74, SRZ ;  /* 0x00000000004a7805 */ /* 0x000fe4000001ff00 */
[----:B------:R-:W-:Y:S02]  /*1240*/  CS2R R76, SRZ ;  /* 0x00000000004c7805 */ /* 0x000fe4000001ff00 */
        /* <DEDUP_REMOVED lines=9> */
[----:B------:R-:W-:Y:S01]  /*12e0*/  CS2R R32, SRZ ;  /* 0x0000000000207805 */ /* 0x000fe2000001ff00 */
[----:B------:R-:W-:Y:S01]  /*12f0*/  IMAD.MOV.U32 R34, RZ, RZ, RZ ;  /* 0x000000ffff227224 */ /* 0x000fe200078e00ff */
[----:B------:R-:W-:Y:S06]  /*1300*/  @P0 BRA `(.L_x_45) ;  /* 0x0000000000280947 */ /* 0x000fec0003800000 */
[----:B-1-3--:R-:W1:Y:S01]  /*1310*/  S2R R3, SR_LANEID ;  /* 0x0000000000037919 */ /* 0x00ae620000000000 */
[----:B------:R-:W-:Y:S05]  /*1320*/  WARPSYNC.ALL ;  /* 0x0000000000007948 */ /* 0x000fea0003800000 */
[----:B-1----:R-:W-:-:S05]  /*1330*/  IMAD.SHL.U32 R6, R3, 0x4, RZ ;  /* 0x0000000403067824 */ /* 0x002fca00078e00ff */
[----:B------:R-:W1:Y:S01]  /*1340*/  LDS R3, [R6+UR20] ;  /* 0x0000001406037984 */ /* 0x000e620008000800 */
[----:B----4-:R-:W-:-:S05]  /*1350*/  IADD3 R4, P3, R6, UR32, RZ ;  /* 0x0000002006047c10 */ /* 0x010fca000ff7e0ff */
[----:B------:R-:W-:-:S05]  /*1360*/  IMAD.X R5, RZ, RZ, UR33, P3 ;  /* 0x00000021ff057e24 */ /* 0x000fca00098e06ff */
[----:B-1----:R1:W3:Y:S01]  /*1370*/  ATOMG.E.EXCH.STRONG.GPU PT, RZ, [R4], R3 ;  /* 0x0000000304ff73a8 */ /* 0x0022e200041ee100 */
[----:B------:R-:W-:-:S04]  /*1380*/  DEPBAR {5,4,3,2,1,0} ;  /* 0x0000003f0000791a */ /* 0x000fc80000000000 */
[----:B------:R1:W-:Y:S01]  /*1390*/  UTMACCTL.IV [UR32] ;  /* 0x00000000200079b9 */ /* 0x0003e20008000000 */
[----:B------:R-:W-:Y:S01]  /*13a0*/  NOP ;  /* 0x0000000000007918 */ /* 0x000fe20000000000 */
.L_x_45:
[----:B------:R-:W-:Y:S05]  /*13b0*/  @P0 BRA `(.L_x_46) ;  /* 0x00000000000c0947 */ /* 0x000fea0003800000 */
[----:B------:R0:W-:Y:S01]  /*13c0*/  UTMACMDFLUSH ;  /* 0x00000000000079b7 */ /* 0x0001e20000000000 */
[----:B------:R-:W-:Y:S05]  /*13d0*/  @P0 BRA `(.L_x_46) ;  /* 0x0000000000040947 */ /* 0x000fea0003800000 */
[----:B------:R-:W-:-:S04]  /*13e0*/  DEPBAR.LE SB0, 0x0 ;  /* 0x000080000000791a */ /* 0x000fc80000000000 */
.L_x_46:
[----:B------:R-:W-:Y:S05]  /*13f0*/  WARPSYNC.ALL ;  /* 0x0000000000007948 */ /* 0x000fea0003800000 */
[----:B---3--:R-:W-:Y:S01]  /*1400*/  BAR.SYNC.DEFER_BLOCKING 0x0 ;  /* 0x0000000000007b1d */ /* 0x008fe20000010000 */
[----:B------:R-:W-:Y:S01]  /*1410*/  USHF.L.U32 UR15, UR34, 0x7, URZ ;  /* 0x00000007220f7899 */ /* 0x000fe2000800063f */
[----:B------:R-:W-:Y:S01]  /*1420*/  IMAD.MOV.U32 R35, RZ, RZ, RZ ;  /* 0x000000ffff237224 */ /* 0x000fe200078e00ff */
[----:B------:R-:W-:Y:S02]  /*1430*/  CS2R R36, SRZ ;  /* 0x0000000000247805 */ /* 0x000fe4000001ff00 */
[----:B------:R-:W-:-:S02]  /*1440*/  CS2R R38, SRZ ;  /* 0x0000000000267805 */ /* 0x000fc4000001ff00 */
[----:B------:R-:W-:Y:S01]  /*1450*/  CS2R R40, SRZ ;  /* 0x0000000000287805 */ /* 0x000fe2000001ff00 */
[----:B------:R-:W-:Y:S01]  /*1460*/  VOTEU.ALL UP0, P2 ;  /* 0x00000000003f7886 */ /* 0x000fe20001000000 */
[----:B------:R-:W-:Y:S01]  /*1470*/  UMOV UR6, 0x1 ;  /* 0x0000000100067882 */ /* 0x000fe20000000000 */
[----:B------:R-:W-:Y:S01]  /*1480*/  VOTEU.ALL UP1, P2 ;  /* 0x00000000003f7886 */ /* 0x000fe20001020000 */
[----:B------:R-:W-:Y:S01]  /*1490*/  VOTEU.ALL UP2, P2 ;  /* 0x00000000003f7886 */ /* 0x000fe20001040000 */
[----:B------:R-:W-:Y:S01]  /*14a0*/  VOTEU.ALL UP3, P2 ;  /* 0x00000000003f7886 */ /* 0x000fe20001060000 */
[----:B------:R-:W-:-:S04]  /*14b0*/  @!UP0 UIADD3 UR8, -UR6, 0x100000, URZ ;  /* 0x0010000006088890 */ /* 0x000fc8000fffe13f */
[----:B------:R-:W-:Y:S02]  /*14c0*/  @!UP0 USHF.L.U32 UR9, UR8, 0xb, URZ ;  /* 0x0000000b08098899 */ /* 0x000fe4000800063f */
[----:B------:R-:W-:Y:S01]  /*14d0*/  @!UP0 USHF.L.U32 UR8, UR8, 0x1, URZ ;  /* 0x0000000108088899 */ /* 0x000fe2000800063f */
[----:B------:R-:W-:Y:S01]  /*14e0*/  CS2R R42, SRZ ;  /* 0x00000000002a7805 */ /* 0x000fe2000001ff00 */
        /* <DEDUP_REMOVED lines=12> */
[----:B------:R-:W-:Y:S01]  /*15b0*/  VOTEU.ALL UP0, P2 ;  /* 0x00000000003f7886 */ /* 0x000fe20001000000 */
[----:B------:R-:W-:Y:S02]  /*15c0*/  CS2R R50, SRZ ;  /* 0x0000000000327805 */ /* 0x000fe4000001ff00 */
[----:B------:R-:W-:Y:S02]  /*15d0*/  CS2R R52, SRZ ;  /* 0x0000000000347805 */ /* 0x000fe4000001ff00 */
[----:B------:R-:W-:Y:S01]  /*15e0*/  CS2R R54, SRZ ;  /* 0x0000000000367805 */ /* 0x000fe2000001ff00 */
[----:B------:R-:W3:Y:S02]  /*15f0*/  FENCE.VIEW.ASYNC.S ;  /* 0x00000000000073c6 */ /* 0x000ee40000000000 */
[----:B---3--:R-:W3:Y:S02]  /*1600*/  @!UP0 SYNCS.EXCH.64 URZ, [UR20+0x18000], UR8 ;  /* 0x01800008143f85b2 */ /* 0x008ee40008000100 */
[----:B---3--:R-:W-:Y:S06]  /*1610*/  BAR.SYNC.DEFER_BLOCKING 0x0 ;  /* 0x0000000000007b1d */ /* 0x008fec0000010000 */
[----:B------:R3:W4:Y:S02]  /*1620*/  @!UP1 SYNCS.EXCH.64 URZ, [UR20+0x18008], UR10 ;  /* 0x0180080a143f95b2 */ /* 0x0007240008000100 */
[----:B----4-:R-:W-:Y:S01]  /*1630*/  BAR.SYNC.DEFER_BLOCKING 0x0 ;  /* 0x0000000000007b1d */ /* 0x010fe20000010000 */
[----:B---3--:R-:W-:-:S05]  /*1640*/  USHF.L.U32 UR11, UR23, 0x6, URZ ;  /* 0x00000006170b7899 */ /* 0x008fca000800063f */
[----:B------:R3:W4:Y:S02]  /*1650*/  @!UP2 SYNCS.EXCH.64 URZ, [UR20+0x18010], UR12 ;  /* 0x0180100c143fa5b2 */ /* 0x0007240008000100 */
[----:B----4-:R-:W-:Y:S06]  /*1660*/  BAR.SYNC.DEFER_BLOCKING 0x0 ;  /* 0x0000000000007b1d */ /* 0x010fec0000010000 */
[----:B------:R3:W4:Y:S01]  /*1670*/  @!UP3 SYNCS.EXCH.64 URZ, [UR20+0x18018], UR6 ;  /* 0x01801806143fb5b2 */ /* 0x0007220008000100 */
[----:B------:R-:W-:Y:S05]  /*1680*/  @!P1 BRA `(.L_x_47) ;  /* 0x0000000400b09947 */ /* 0x000fea0003800000 */
        /* <DEDUP_REMOVED lines=31> */
[----:B------:R-:W-:Y:S01]  /*1880*/  CS2R R54, SRZ ;  /* 0x0000000000367805 */ /* 0x000fe2000001ff00 */
[----:B------:R-:W-:Y:S01]  /*1890*/  UMOV UR5, URZ ;  /* 0x0000003f00057c82 */ /* 0x000fe20008000000 */
[----:B------:R-:W-:-:S05]  /*18a0*/  UMOV UR14, URZ ;  /* 0x0000003f000e7c82 */ /* 0x000fca0008000000 */
.L_x_49:
[----:B----4-:R-:W-:Y:S01]  /*18b0*/  BAR.SYNC.DEFER_BLOCKING 0x0 ;  /* 0x0000000000007b1d */ /* 0x010fe20000010000 */
[----:B------:R-:W-:Y:S01]  /*18c0*/  ULEA UR18, UR5, UR20, 0x3 ;  /* 0x0000001405127291 */ /* 0x000fe2000f8e183f */
[----:B-1----:R-:W-:Y:S01]  /*18d0*/  @!P2 IMAD.MOV.U32 R3, RZ, RZ, 0x6000 ;  /* 0x00006000ff03a424 */ /* 0x002fe200078e00ff */
[----:B------:R-:W-:Y:S01]  /*18e0*/  ELECT P0, URZ, PT ;  /* 0x00000000003f782f */ /* 0x000fe20003800000 */
[----:B---3--:R-:W-:-:S03]  /*18f0*/  ULEA UR12, UR5, UR20, 0xe ;  /* 0x00000014050c7291 */ /* 0x008fc6000f8e703f */
[----:B------:R-:W-:Y:S02]  /*1900*/  ISETP.LT.U32.AND P0, PT, R2, 0x20, P0 ;  /* 0x000000200200780c */ /* 0x000fe40000701070 */
[----:B------:R-:W-:Y:S01]  /*1910*/  ELECT P1, URZ, PT ;  /* 0x00000000003f782f */ /* 0x000fe20003820000 */
[----:B------:R-:W-:-:S03]  /*1920*/  ULEA UR8, UR5, UR20, 0xd ;  /* 0x0000001405087291 */ /* 0x000fc6000f8e683f */
[----:B------:R-:W-:Y:S01]  /*1930*/  ISETP.LT.U32.AND P1, PT, R2, 0x20, P1 ;  /* 0x000000200200780c */ /* 0x000fe20000f21070 */
[----:B------:R-:W-:Y:S01]  /*1940*/  UMOV UR10, UR14 ;  /* 0x0000000e000a7c82 */ /* 0x000fe20008000000 */
[----:B------:R-:W-:-:S05]  /*1950*/  UIADD3 UR8, UR8, 0x10000, URZ ;  /* 0x0001000008087890 */ /* 0x000fca000fffe03f */
[----:B------:R-:W-:Y:S01]  /*1960*/  VOTEU.ANY UP0, P0 ;  /* 0x00000000003f7886 */ /* 0x000fe20000000100 */
[----:B------:R-:W-:Y:S01]  /*1970*/  VOTEU.ANY UP2, P0 ;  /* 0x00000000003f7886 */ /* 0x000fe20000040100 */
[----:B------:R1:W-:Y:S01]  /*1980*/  @!P2 SYNCS.ARRIVE.TRANS64 RZ, [UR18+0x18000], R3 ;  /* 0x01800003ffffa9a7 */ /* 0x0003e20008000012 */
[----:B------:R3:W-:Y:S06]  /*1990*/  MEMBAR.ALL.CTA ;  /* 0x0000000000007992 */ /* 0x0007ec0000008000 */
[----:B---3--:R-:W3:Y:S01]  /*19a0*/  FENCE.VIEW.ASYNC.S ;  /* 0x00000000000073c6 */ /* 0x008ee20000000000 */
[----:B------:R-:W-:Y:S01]  /*19b0*/  @UP0 UIADD3 UR13, UR18, 0x18000, URZ ;  /* 0x00018000120d0890 */ /* 0x000fe2000fffe03f */
[----:B------:R-:W-:Y:S01]  /*19c0*/  @UP0 UMOV UR6, UR28 ;  /* 0x0000001c00060c82 */ /* 0x000fe20008000000 */
[----:B------:R-:W-:Y:S01]  /*19d0*/  @UP0 UMOV UR7, UR29 ;  /* 0x0000001d00070c82 */ /* 0x000fe20008000000 */
[----:B---3--:R-:W-:Y:S01]  /*19e0*/  VOTEU.ANY UP1, P1 ;  /* 0x00000000003f7886 */ /* 0x008fe20000820100 */
[----:B------:R-:W-:Y:S01]  /*19f0*/  VOTEU.ANY UP3, P1 ;  /* 0x00000000003f7886 */ /* 0x000fe20000860100 */
[----:B-1----:R-:W-:-:S03]  /*1a00*/  IMAD.U32 R3, RZ, RZ, UR4 ;  /* 0x00000004ff037e24 */ /* 0x002fc6000f8e00ff */
[----:B------:R-:W-:Y:S01]  /*1a10*/  @UP1 UIADD3 UR9, UR18, 0x18000, URZ ;  /* 0x0001800012091890 */ /* 0x000fe2000fffe03f */
[----:B------:R-:W-:Y:S01]  /*1a20*/  @UP1 UMOV UR16, UR30 ;  /* 0x0000001e00101c82 */ /* 0x000fe20008000000 */
[----:B------:R-:W-:Y:S01]  /*1a30*/  @UP1 UMOV UR17, UR31 ;  /* 0x0000001f00111c82 */ /* 0x000fe20008000000 */
[----:B------:R-:W-:Y:S01]  /*1a40*/  SHF.L.U32 R3, R3, 0x1f, RZ ;  /* 0x0000001f03037819 */ /* 0x000fe200000006ff */
[----:B------:R-:W-:Y:S06]  /*1a50*/  BAR.SYNC.DEFER_BLOCKING 0x0 ;  /* 0x0000000000007b1d */ /* 0x000fec0000010000 */
[----:B------:R1:W-:Y:S02]  /*1a60*/  @UP2 UTMALDG.2D [UR12], [UR6] ;  /* 0x0000000c060025b4 */ /* 0x0003e40008008000 */
[----:B------:R-:W-:Y:S06]  /*1a70*/  BAR.SYNC.DEFER_BLOCKING 0x0 ;  /* 0x0000000000007b1d */ /* 0x000fec0000010000 */
[----:B------:R1:W-:Y:S02]  /*1a80*/  @UP3 UTMALDG.2D [UR8], [UR16] ;  /* 0x00000008100035b4 */ /* 0x0003e40008008000 */
[----:B------:R-:W-:Y:S06]  /*1a90*/  BAR.SYNC.DEFER_BLOCKING 0x0 ;  /* 0x0000000000007b1d */ /* 0x000fec0000010000 */
[----:B------:R-:W3:Y:S02]  /*1aa0*/  SYNCS.PHASECHK.TRANS64.TRYWAIT P0, [UR18+0x18000], R3 ;  /* 0x01800003ff0075a7 */ /* 0x000ee40008000152 */
[----:B-1-3--:R-:W-:Y:S05]  /*1ab0*/  @!P0 BRA `(.L_x_48) ;  /* 0x0000000400e08947 */ /* 0x00afea0003800000 */
.L_x_50:
[----:B------:R-:W-:Y:S01]  /*1ac0*/  USHF.R.U32.HI UR16, URZ, 0x4, UR12 ;  /* 0x000000043f107899 */ /* 0x000fe2000801160c */
[----:B------:R-:W-:Y:S02]  /*1ad0*/  WARPGROUP.DEPBAR.LE gsb0, 0x0 ;  /* 0x00008000000079c5 */ /* 0x000fe40000010000 */
[----:B------:R-:W-:Y:S01]  /*1ae0*/  USHF.R.U32.HI UR18, URZ, 0x4, UR8 ;  /* 0x000000043f127899 */ /* 0x000fe20008011608 */
[----:B------:R-:W-:Y:S01]  /*1af0*/  WARPGROUP.ARRIVE ;  /* 0x00000000000079c5 */ /* 0x000fe20000000000 */
[----:B------:R-:W-:Y:S01]  /*1b00*/  USGXT.U32 UR16, UR16, 0xe ;  /* 0x0000000e1010789a */ /* 0x000fe20008000000 */
[----:B------:R-:W1:Y:S01]  /*1b10*/  LDC R3, c[0x0][0x230] ;  /* 0x00008c00ff037b82 */ /* 0x000e620000000800 */
[----:B------:R-:W-:Y:S01]  /*1b20*/  USGXT.U32 UR18, UR18, 0xe ;  /* 0x0000000e1212789a */ /* 0x000fe20008000000 */
[----:B------:R-:W-:Y:S01]  /*1b30*/  UMOV UR17, 0x40000040 ;  /* 0x4000004000117882 */ /* 0x000fe20000000000 */
[----:B------:R-:W-:Y:S01]  /*1b40*/  UMOV UR19, 0x40000040 ;  /* 0x4000004000137882 */ /* 0x000fe20000000000 */
[----:B------:R-:W-:-:S02]  /*1b50*/  UIADD3 UR24, UP0, UR16, 0x2, URZ ;  /* 0x0000000210187890 */ /* 0x000fc4000ff1e03f */
[----:B------:R-:W-:Y:S01]  /*1b60*/  UIADD3 UR26, UP1, UR18, 0x2, URZ ;  /* 0x00000002121a7890 */ /* 0x000fe2000ff3e03f */
[----:B------:R-:W-:-:S03]  /*1b70*/  UMOV UR6, URZ ;  /* 0x0000003f00067c82 */ /* 0x000fc60008000000 */
[----:B------:R-:W-:Y:S01]  /*1b80*/  HGMMA.64x64x16.F32 R56, gdesc[UR16], R56 ;  /* 0x00e00000103879f0 */ /* 0x000fe20008700838 */
[----:B------:R-:W-:Y:S01]  /*1b90*/  UMOV UR7, URZ ;  /* 0x0000003f00077c82 */ /* 0x000fe20008000000 */
[----:B------:R-:W-:Y:S02]  /*1ba0*/  UIADD3.X UR25, UR6, 0x40000040, URZ, UP0, !UPT ;  /* 0x4000004006197890 */ /* 0x000fe400087fe43f */
[----:B------:R-:W-:Y:S02]  /*1bb0*/  UIADD3.X UR27, UR7, 0x40000040, URZ, UP1, !UPT ;  /* 0x40000040071b7890 */ /* 0x000fe40008ffe43f */
[----:B------:R-:W-:Y:S02]  /*1bc0*/  UIADD3.64 UR36, UR24, 0x2, URZ ;  /* 0x0000000218247897 */ /* 0x000fe4000fffe03f */
[----:B------:R-:W-:Y:S02]  /*1bd0*/  UIADD3.64 UR38, UR26, 0x2, URZ ;  /* 0x000000021a267897 */ /* 0x000fe4000fffe03f */
[----:B------:R-:W-:-:S02]  /*1be0*/  UIADD3.64 UR40, UR24, 0x4, URZ ;  /* 0x0000000418287897 */ /* 0x000fc4000fffe03f */
[----:B------:R-:W-:Y:S02]  /*1bf0*/  UIADD3.64 UR42, UR26, 0x4, URZ ;  /* 0x000000041a2a7897 */ /* 0x000fe4000fffe03f */
[----:B------:R-:W-:Y:S02]  /*1c00*/  UIADD3.64 UR16, UR24, 0x1fe, URZ ;  /* 0x000001fe18107897 */ /* 0x000fe4000fffe03f */
[----:B------:R-:W-:Y:S02]  /*1c10*/  UIADD3 UR14, UR14, 0x40, URZ ;  /* 0x000000400e0e7890 */ /* 0x000fe4000fffe03f */
[----:B------:R-:W-:-:S04]  /*1c20*/  UIADD3 UR5, UR5, 0x1, URZ ;  /* 0x0000000105057890 */ /* 0x000fc8000fffe03f */
[----:B-1----:R-:W-:Y:S01]  /*1c30*/  ISETP.LE.AND P0, PT, R3, UR14, PT ;  /* 0x0000000e03007c0c */ /* 0x002fe2000bf03270 */
[----:B------:R-:W-:-:S04]  /*1c40*/  UISETP.NE.U32.AND UP0, UPT, UR5, 0x4, UPT ;  /* 0x000000040500788c */ /* 0x000fc8000bf05070 */
[----:B------:R-:W-:Y:S02]  /*1c50*/  USEL UR6, URZ, 0x1, UP0 ;  /* 0x000000013f067887 */ /* 0x000fe40008000000 */
[----:B------:R-:W-:Y:S02]  /*1c60*/  USEL UR5, UR5, URZ, UP0 ;  /* 0x0000003f05057287 */ /* 0x000fe40008000000 */
[----:B------:R-:W-:Y:S01]  /*1c70*/  ULOP3.LUT UR4, UR4, UR6, URZ, 0x3c, !UPT ;  /* 0x0000000604047292 */ /* 0x000fe2000f8e3c3f */
[----:B------:R-:W-:Y:S04]  /*1c80*/  HGMMA.64x64x16.F32 R56, gdesc[UR24], R56 ;  /* 0x00e00000183879f0 */ /* 0x000fe80008700838 */
[----:B------:R-:W-:Y:S01]  /*1c90*/  HGMMA.64x64x16.F32 R56, gdesc[UR36], R56 ;  /* 0x00e00000243879f0 */ /* 0x000fe20008700838 */
[----:B------:R-:W-:-:S03]  /*1ca0*/  UIADD3.64 UR36, UR24, 0x202, URZ ;  /* 0x0000020218247897 */ /* 0x000fc6000fffe03f */
[----:B------:R-:W-:Y:S01]  /*1cb0*/  HGMMA.64x64x16.F32 R56, gdesc[UR40], R56 ;  /* 0x00e00000283879f0 */ /* 0x000fe20008700838 */
[----:B------:R-:W-:-:S03]  /*1cc0*/  UIADD3.64 UR40, UR24, 0x204, URZ ;  /* 0x0000020418287897 */ /* 0x000fc6000fffe03f */
[----:B------:R-:W-:Y:S01]  /*1cd0*/  HGMMA.64x64x16.F32 R24, gdesc[UR16], R24 ;  /* 0x00e00000101879f0 */ /* 0x000fe20008700818 */
[----:B------:R-:W-:Y:S01]  /*1ce0*/  UIADD3.64 UR16, UR24, 0x200, URZ ;  /* 0x0000020018107897 */ /* 0x000fe2000fffe03f */
[----:B------:R-:W-:Y:S01]  /*1cf0*/  UMOV UR18, UR26 ;  /* 0x0000001a00127c82 */ /* 0x000fe20008000000 */
[----:B------:R-:W-:-:S07]  /*1d00*/  UMOV UR19, UR27 ;  /* 0x0000001b00137c82 */ /* 0x000fce0008000000 */
[----:B------:R-:W-:Y:S04]  /*1d10*/  HGMMA.64x64x16.F32 R24, gdesc[UR16], R24 ;  /* 0x00e00000101879f0 */ /* 0x000fe80008700818 */
[----:B------:R-:W-:Y:S04]  /*1d20*/  HGMMA.64x64x16.F32 R24, gdesc[UR36], R24 ;  /* 0x00e00000241879f0 */ /* 0x000fe80008700818 */
[----:B------:R-:W-:Y:S01]  /*1d30*/  HGMMA.64x64x16.F32 R24, gdesc[UR40], R24, gsb0 ;  /* 0x00e00000281879f0 */ /* 0x000fe20008000818 */
[----:B------:R-:W-:Y:S05]  /*1d40*/  @!P0 BRA `(.L_x_49) ;  /* 0xfffffff800d88947 */ /* 0x000fea000383ffff */
.L_x_47:
[----:B------:R-:W-:Y:S02]  /*1d50*/  WARPGROUP.DEPBAR.LE gsb0, 0x0 ;  /* 0x00008000000079c5 */ /* 0x000fe40000010000 */
[----:B----4-:R-:W-:Y:S01]  /*1d60*/  BAR.SYNC.DEFER_BLOCKING 0x0 ;  /* 0x0000000000007b1d */ /* 0x010fe20000010000 */
[C---:B-1----:R-:W-:Y:S01]  /*1d70*/  IMAD.SHL.U32 R3, R0.reuse, 0x80, RZ ;  /* 0x0000008000037824 */ /* 0x042fe200078e00ff */
[----:B------:R-:W-:Y:S01]  /*1d80*/  ELECT P0, URZ, PT ;  /* 0x00000000003f782f */ /* 0x000fe20003800000 */
[----:B------:R-:W-:Y:S01]  /*1d90*/  IMAD.SHL.U32 R4, R0, 0x10, RZ ;  /* 0x0000001000047824 */ /* 0x000fe200078e00ff */
[----:B------:R-:W-:Y:S02]  /*1da0*/  F2FP.F16.F32.PACK_AB R56, R57, R56 ;  /* 0x000000383938723e */ /* 0x000fe400000000ff */
[----:B------:R-:W-:Y:S01]  /*1db0*/  LOP3.LUT R3, R3, 0x780, RZ, 0xc0, !PT ;  /* 0x0000078003037812 */ /* 0x000fe200078ec0ff */
[----:B------:R-:W-:Y:S01]  /*1dc0*/  UMOV UR21, UR11 ;  /* 0x0000000b00157c82 */ /* 0x000fe20008000000 */
[----:B------:R-:W-:Y:S01]  /*1dd0*/  F2FP.F16.F32.PACK_AB R57, R59, R58 ;  /* 0x0000003a3b39723e */ /* 0x000fe200000000ff */
[----:B------:R-:W-:Y:S01]  /*1de0*/  UMOV UR22, UR15 ;  /* 0x0000000f00167c82 */ /* 0x000fe20008000000 */
[----:B------:R-:W-:-:S02]  /*1df0*/  LOP3.LUT R3, R3, 0x70, R4, 0xf8, !PT ;  /* 0x0000007003037812 */ /* 0x000fc400078ef804 */
[----:B------:R-:W-:Y:S02]  /*1e00*/  F2FP.F16.F32.PACK_AB R24, R25, R24 ;  /* 0x000000181918723e */ /* 0x000fe400000000ff */
[----:B------:R-:W-:Y:S01]  /*1e10*/  LOP3.LUT R3, R3, 0x10, R0, 0x78, !PT ;  /* 0x0000001003037812 */ /* 0x000fe200078e7800 */
[----:B------:R-:W-:Y:S01]  /*1e20*/  IMAD.SHL.U32 R0, R0, 0x40, RZ ;  /* 0x0000004000007824 */ /* 0x000fe200078e00ff */
[----:B------:R-:W-:Y:S02]  /*1e30*/  ISETP.LT.U32.AND P0, PT, R2, 0x20, P0 ;  /* 0x000000200200780c */ /* 0x000fe40000701070 */
[----:B------:R-:W-:Y:S02]  /*1e40*/  F2FP.F16.F32.PACK_AB R58, R61, R60 ;  /* 0x0000003c3d3a723e */ /* 0x000fe400000000ff */
[----:B------:R-:W-:Y:S02]  /*1e50*/  LOP3.LUT R0, R3, 0x1800, R0, 0xf8, !PT ;  /* 0x0000180003007812 */ /* 0x000fe400078ef800 */
[----:B------:R-:W-:Y:S01]  /*1e60*/  F2FP.F16.F32.PACK_AB R59, R63, R62 ;  /* 0x0000003e3f3b723e */ /* 0x000fe200000000ff */
[----:B------:R-:W1:Y:S02]  /*1e70*/  @!P2 SYNCS.CCTL.IV [UR20+0x18000] ;  /* 0x01800000ff00a9b1 */ /* 0x000e640008000014 */
[----:B-1----:R-:W-:Y:S01]  /*1e80*/  BAR.SYNC.DEFER_BLOCKING 0x0 ;  /* 0x0000000000007b1d */ /* 0x002fe20000010000 */
[C---:B------:R-:W-:Y:S01]  /*1e90*/  LOP3.LUT R3, R0.reuse, 0x20, RZ, 0x3c, !PT ;  /* 0x0000002000037812 */ /* 0x040fe200078e3cff */
[C---:B------:R-:W-:Y:S01]  /*1ea0*/  VIADD R2, R0.reuse, UR20 ;  /* 0x0000001400027c36 */ /* 0x040fe20008000000 */
[----:B------:R-:W-:-:S02]  /*1eb0*/  LOP3.LUT R4, R0, 0x40, RZ, 0x3c, !PT ;  /* 0x0000004000047812 */ /* 0x000fc400078e3cff */
[----:B------:R-:W-:Y:S01]  /*1ec0*/  F2FP.F16.F32.PACK_AB R64, R65, R64 ;  /* 0x000000404140723e */ /* 0x000fe200000000ff */
[----:B------:R-:W-:Y:S01]  /*1ed0*/  VIADD R3, R3, UR20 ;  /* 0x0000001403037c36 */ /* 0x000fe20008000000 */
[----:B------:R-:W-:Y:S01]  /*1ee0*/  F2FP.F16.F32.PACK_AB R25, R27, R26 ;  /* 0x0000001a1b19723e */ /* 0x000fe200000000ff */
[----:B------:R-:W-:Y:S01]  /*1ef0*/  VIADD R4, R4, UR20 ;  /* 0x0000001404047c36 */ /* 0x000fe20008000000 */
[----:B------:R-:W-:Y:S01]  /*1f00*/  F2FP.F16.F32.PACK_AB R65, R67, R66 ;  /* 0x000000424341723e */ /* 0x000fe200000000ff */
[----:B------:R-:W-:Y:S01]  /*1f10*/  VOTEU.ANY UP0, P0 ;  /* 0x00000000003f7886 */ /* 0x000fe20000000100 */
[----:B------:R-:W-:Y:S01]  /*1f20*/  F2FP.F16.F32.PACK_AB R26, R29, R28 ;  /* 0x0000001c1d1a723e */ /* 0x000fe200000000ff */
[----:B------:R-:W-:Y:S01]  /*1f30*/  VOTEU.ANY UP1, P0 ;  /* 0x00000000003f7886 */ /* 0x000fe20000020100 */
[----:B------:R-:W-:Y:S02]  /*1f40*/  F2FP.F16.F32.PACK_AB R27, R31, R30 ;  /* 0x0000001e1f1b723e */ /* 0x000fe400000000ff */
[----:B------:R-:W-:Y:S01]  /*1f50*/  F2FP.F16.F32.PACK_AB R32, R33, R32 ;  /* 0x000000202120723e */ /* 0x000fe200000000ff */
[----:B---3--:R-:W-:Y:S01]  /*1f60*/  @UP0 UMOV UR6, UR32 ;  /* 0x0000002000060c82 */ /* 0x008fe20008000000 */
[----:B------:R-:W-:Y:S01]  /*1f70*/  LOP3.LUT R0, R0, 0x60, RZ, 0x3c, !PT ;  /* 0x0000006000007812 */ /* 0x000fe200078e3cff */
[----:B------:R-:W-:Y:S01]  /*1f80*/  @UP0 UMOV UR7, UR33 ;  /* 0x0000002100070c82 */ /* 0x000fe20008000000 */
[----:B------:R-:W-:-:S02]  /*1f90*/  F2FP.F16.F32.PACK_AB R66, R69, R68 ;  /* 0x000000444542723e */ /* 0x000fc400000000ff */
[----:B------:R-:W-:Y:S01]  /*1fa0*/  F2FP.F16.F32.PACK_AB R67, R71, R70 ;  /* 0x000000464743723e */ /* 0x000fe200000000ff */
[----:B------:R-:W-:Y:S01]  /*1fb0*/  VIADD R0, R0, UR20 ;  /* 0x0000001400007c36 */ /* 0x000fe20008000000 */
[----:B------:R-:W-:Y:S01]  /*1fc0*/  F2FP.F16.F32.PACK_AB R72, R73, R72 ;  /* 0x000000484948723e */ /* 0x000fe200000000ff */
[----:B------:R-:W1:Y:S02]  /*1fd0*/  @!P2 SYNCS.CCTL.IV [UR20+0x18008] ;  /* 0x01800800ff00a9b1 */ /* 0x000e640008000014 */
[----:B-1----:R-:W-:Y:S01]  /*1fe0*/  BAR.SYNC.DEFER_BLOCKING 0x0 ;  /* 0x0000000000007b1d */ /* 0x002fe20000010000 */
[----:B------:R-:W-:Y:S02]  /*1ff0*/  F2FP.F16.F32.PACK_AB R33, R35, R34 ;  /* 0x000000222321723e */ /* 0x000fe400000000ff */
[----:B------:R-:W-:Y:S02]  /*2000*/  F2FP.F16.F32.PACK_AB R73, R75, R74 ;  /* 0x0000004a4b49723e */ /* 0x000fe400000000ff */
[----:B------:R-:W-:-:S02]  /*2010*/  F2FP.F16.F32.PACK_AB R34, R37, R36 ;  /* 0x000000242522723e */ /* 0x000fc400000000ff */
[----:B------:R-:W-:Y:S02]  /*2020*/  F2FP.F16.F32.PACK_AB R35, R39, R38 ;  /* 0x000000262723723e */ /* 0x000fe400000000ff */
[----:B------:R-:W-:Y:S02]  /*2030*/  F2FP.F16.F32.PACK_AB R40, R41, R40 ;  /* 0x000000282928723e */ /* 0x000fe400000000ff */
[----:B------:R-:W-:Y:S02]  /*2040*/  F2FP.F16.F32.PACK_AB R74, R77, R76 ;  /* 0x0000004c4d4a723e */ /* 0x000fe400000000ff */
[----:B------:R-:W-:Y:S02]  /*2050*/  F2FP.F16.F32.PACK_AB R75, R79, R78 ;  /* 0x0000004e4f4b723e */ /* 0x000fe400000000ff */
[----:B------:R-:W-:Y:S02]  /*2060*/  F2FP.F16.F32.PACK_AB R80, R81, R80 ;  /* 0x000000505150723e */ /* 0x000fe400000000ff */
[----:B------:R-:W-:-:S02]  /*2070*/  F2FP.F16.F32.PACK_AB R41, R43, R42 ;  /* 0x0000002a2b29723e */ /* 0x000fc400000000ff */
[----:B------:R-:W-:Y:S02]  /*2080*/  F2FP.F16.F32.PACK_AB R81, R83, R82 ;  /* 0x000000525351723e */ /* 0x000fe400000000ff */
[----:B------:R-:W-:Y:S02]  /*2090*/  F2FP.F16.F32.PACK_AB R42, R45, R44 ;  /* 0x0000002c2d2a723e */ /* 0x000fe400000000ff */
[----:B------:R-:W-:Y:S01]  /*20a0*/  F2FP.F16.F32.PACK_AB R43, R47, R46 ;  /* 0x0000002e2f2b723e */ /* 0x000fe200000000ff */
[----:B------:R-:W1:Y:S02]  /*20b0*/  @!P2 SYNCS.CCTL.IV [UR20+0x18010] ;  /* 0x01801000ff00a9b1 */ /* 0x000e640008000014 */
[----:B-1----:R-:W-:Y:S01]  /*20c0*/  BAR.SYNC.DEFER_BLOCKING 0x0 ;  /* 0x0000000000007b1d */ /* 0x002fe20000010000 */
[----:B------:R-:W-:Y:S02]  /*20d0*/  F2FP.F16.F32.PACK_AB R48, R49, R48 ;  /* 0x000000303130723e */ /* 0x000fe400000000ff */
[----:B------:R-:W-:-:S02]  /*20e0*/  F2FP.F16.F32.PACK_AB R82, R85, R84 ;  /* 0x000000545552723e */ /* 0x000fc400000000ff */
[----:B------:R-:W-:Y:S02]  /*20f0*/  F2FP.F16.F32.PACK_AB R83, R87, R86 ;  /* 0x000000565753723e */ /* 0x000fe400000000ff */
[----:B------:R-:W-:Y:S02]  /*2100*/  F2FP.F16.F32.PACK_AB R49, R51, R50 ;  /* 0x000000323331723e */ /* 0x000fe400000000ff */
[----:B------:R-:W-:Y:S02]  /*2110*/  F2FP.F16.F32.PACK_AB R50, R53, R52 ;  /* 0x000000343532723e */ /* 0x000fe400000000ff */
[----:B------:R-:W-:Y:S01]  /*2120*/  F2FP.F16.F32.PACK_AB R51, R55, R54 ;  /* 0x000000363733723e */ /* 0x000fe200000000ff */
[----:B------:R-:W1:Y:S02]  /*2130*/  @!P2 SYNCS.CCTL.IV [UR20+0x18018] ;  /* 0x01801800ff00a9b1 */ /* 0x000e640008000014 */
[----:B-1----:R-:W-:Y:S04]  /*2140*/  STSM.16.M88.4 [R2], R56 ;  /* 0x0000003802007844 */ /* 0x002fe80000000200 */
[----:B------:R-:W-:Y:S04]  /*2150*/  STSM.16.M88.4 [R2+0x2000], R24 ;  /* 0x0020001802007844 */ /* 0x000fe80000000200 */
[----:B------:R-:W-:Y:S04]  /*2160*/  STSM.16.M88.4 [R3], R64 ;  /* 0x0000004003007844 */ /* 0x000fe80000000200 */
[----:B------:R-:W-:Y:S04]  /*2170*/  STSM.16.M88.4 [R3+0x2000], R32 ;  /* 0x0020002003007844 */ /* 0x000fe80000000200 */
[----:B------:R-:W-:Y:S04]  /*2180*/  STSM.16.M88.4 [R4], R72 ;  /* 0x0000004804007844 */ /* 0x000fe80000000200 */
[----:B------:R-:W-:Y:S04]  /*2190*/  STSM.16.M88.4 [R4+0x2000], R40 ;  /* 0x0020002804007844 */ /* 0x000fe80000000200 */
[----:B------:R-:W-:Y:S04]  /*21a0*/  STSM.16.M88.4 [R0], R80 ;  /* 0x0000005000007844 */ /* 0x000fe80000000200 */
[----:B------:R-:W-:Y:S01]  /*21b0*/  STSM.16.M88.4 [R0+0x2000], R48 ;  /* 0x0020003000007844 */ /* 0x000fe20000000200 */
[----:B------:R1:W-:Y:S06]  /*21c0*/  MEMBAR.ALL.CTA ;  /* 0x0000000000007992 */ /* 0x0003ec0000008000 */
[----:B-1----:R-:W1:Y:S02]  /*21d0*/  FENCE.VIEW.ASYNC.S ;  /* 0x00000000000073c6 */ /* 0x002e640000000000 */
[----:B-1----:R-:W-:Y:S06]  /*21e0*/  BAR.SYNC.DEFER_BLOCKING 0x0 ;  /* 0x0000000000007b1d */ /* 0x002fec0000010000 */
[----:B------:R1:W-:Y:S01]  /*21f0*/  @UP1 UTMASTG.2D [UR20], [UR6] ;  /* 0x00000014060013b5 */ /* 0x0003e20008008000 */
[----:B------:R0:W-:Y:S01]  /*2200*/  UTMACMDFLUSH ;  /* 0x00000000000079b7 */ /* 0x0001e20000000000 */
[----:B------:R-:W-:-:S04]  /*2210*/  DEPBAR.LE SB0, 0x0 ;  /* 0x000080000000791a */ /* 0x000fc80000000000 */
[----:B------:R-:W-:Y:S06]  /*2220*/  BAR.SYNC.DEFER_BLOCKING 0x0 ;  /* 0x0000000000007b1d */ /* 0x000fec0000010000 */
[----:B-1----:R-:W-:Y:S05]  /*2230*/  EXIT ;  /* 0x000000000000794d */ /* 0x002fea0003800000 */
.L_x_48:
[----:B------:R-:W1:Y:S02]  /*2240*/  SYNCS.PHASECHK.TRANS64.TRYWAIT P0, [UR18+0x18000], R3 ;  /* 0x01800003ff0075a7 */ /* 0x000e640008000152 */
[----:B-1----:R-:W-:Y:S05]  /*2250*/  @!P0 BRA `(.L_x_48) ;  /* 0xfffffffc00f88947 */ /* 0x002fea000383ffff */
[----:B------:R-:W-:Y:S05]  /*2260*/  BRA `(.L_x_50) ;  /* 0xfffffff800147947 */ /* 0x000fea000383ffff */
.L_x_51:
[----:B------:R-:W-:-:S00]  /*2270*/  BRA `(.L_x_51) ;  /* 0xfffffffc00fc7947 */ /* 0x000fc0000383ffff */
[----:B------:R-:W-:-:S00]  /*2280*/  NOP ;  /* 0x0000000000007918 */ /* 0x000fc00000000000 */
[----:B------:R-:W-:-:S00]  /*2290*/  NOP ;  /* 0x0000000000007918 */ /* 0x000fc00000000000 */
[----:B------:R-:W-:-:S00]  /*22a0*/  NOP ;  /* 0x0000000000007918 */ /* 0x000fc00000000000 */
[----:B------:R-:W-:-:S00]  /*22b0*/  NOP ;  /* 0x0000000000007918 */ /* 0x000fc00000000000 */
[----:B------:R-:W-:-:S00]  /*22c0*/  NOP ;  /* 0x0000000000007918 */ /* 0x000fc00000000000 */
[----:B------:R-:W-:-:S00]  /*22d0*/  NOP ;  /* 0x0000000000007918 */ /* 0x000fc00000000000 */
[----:B------:R-:W-:-:S00]  /*22e0*/  NOP ;  /* 0x0000000000007918 */ /* 0x000fc00000000000 */
[----:B------:R-:W-:-:S00]  /*22f0*/  NOP ;  /* 0x0000000000007918 */ /* 0x000fc00000000000 */
.L_x_52:


//--------------------- .nv.shared.gluon_wgmma    --------------------------
	.section	.nv.shared.gluon_wgmma,"aw",@nobits
	.sectionflags	@""
	.align	16
	.zero		1024


//--------------------- .nv.shared.reserved.0     --------------------------
	.section	.nv.shared.reserved.0,"aw",@nobits
	.weak		__nv_reservedSMEM_offset_0_alias
	.size		__nv_reservedSMEM_offset_0_alias, 0, 0
	.other		__nv_reservedSMEM_offset_0_alias,@"STO_CUDA_RESERVED_SHARED STV_DEFAULT"
__nv_reservedSMEM_offset_0_alias:
	.zero		0


//--------------------- .nv.constant0.gluon_wgmma --------------------------
	.section	.nv.constant0.gluon_wgmma,"a",@progbits
	.sectionflags	@""
	.align	4
.nv.constant0.gluon_wgmma:
	.zero		608


//--------------------- SYMBOLS --------------------------

	.type		.nv.reservedSmem.offset0,@object
	.size		.nv.reservedSmem.offset0,0x4
